//
// Generated by NVIDIA NVVM Compiler
//
// Compiler Build ID: CL-36424714
// Cuda compilation tools, release 13.0, V13.0.88
// Based on NVVM 20.0.0
//

.version 9.0
.target sm_100
.address_size 64

	// .globl	labelWithSharedLinks
// _ZZ20labelWithSharedLinksE11sharedLinks has been demoted

.visible .entry labelWithSharedLinks(
	.param .u64 .ptr .align 1 labelWithSharedLinks_param_0,
	.param .u64 .ptr .align 1 labelWithSharedLinks_param_1,
	.param .u64 .ptr .align 1 labelWithSharedLinks_param_2,
	.param .u64 .ptr .align 1 labelWithSharedLinks_param_3,
	.param .u64 .ptr .align 1 labelWithSharedLinks_param_4,
	.param .u32 labelWithSharedLinks_param_5,
	.param .u32 labelWithSharedLinks_param_6
)
{
	.reg .pred 	%p<44>;
	.reg .b16 	%rs<200>;
	.reg .b32 	%r<129>;
	.reg .b64 	%rd<35>;
	// demoted variable
	.shared .align 8 .b8 _ZZ20labelWithSharedLinksE11sharedLinks[8192];
	ld.param.u64 	%rd8, [labelWithSharedLinks_param_0];
	ld.param.u64 	%rd9, [labelWithSharedLinks_param_1];
	ld.param.u64 	%rd10, [labelWithSharedLinks_param_2];
	ld.param.u64 	%rd11, [labelWithSharedLinks_param_3];
	ld.param.u64 	%rd12, [labelWithSharedLinks_param_4];
	ld.param.u32 	%r35, [labelWithSharedLinks_param_5];
	ld.param.u32 	%r37, [labelWithSharedLinks_param_6];
	cvta.to.global.u64 	%rd1, %rd12;
	cvta.to.global.u64 	%rd2, %rd11;
	cvta.to.global.u64 	%rd3, %rd10;
	mov.u32 	%r38, %ctaid.x;
	mov.u32 	%r39, %ntid.x;
	mov.u32 	%r1, %tid.x;
	mad.lo.s32 	%r2, %r38, %r39, %r1;
	mov.u32 	%r40, %ctaid.y;
	mov.u32 	%r41, %ntid.y;
	mov.u32 	%r3, %tid.y;
	mad.lo.s32 	%r42, %r40, %r41, %r3;
	setp.ge.u32 	%p1, %r2, %r35;
	setp.ge.u32 	%p2, %r42, %r37;
	or.pred  	%p3, %p1, %p2;
	@%p3 bra 	$L__BB0_66;
	mul.lo.s32 	%r5, %r35, %r42;
	add.s32 	%r6, %r5, %r2;
	cvt.u64.u32 	%rd13, %r6;
	add.s64 	%rd14, %rd3, %rd13;
	ld.global.u8 	%rs1, [%rd14];
	add.s64 	%rd15, %rd2, %rd13;
	ld.global.u8 	%rs2, [%rd15];
	add.s64 	%rd16, %rd1, %rd13;
	ld.global.u8 	%rs3, [%rd16];
	add.s32 	%r43, %r35, -1;
	setp.ge.u32 	%p4, %r2, %r43;
	mov.b16 	%rs172, 0;
	@%p4 bra 	$L__BB0_5;
	add.s32 	%r44, %r6, 1;
	cvt.u64.u32 	%rd4, %r44;
	add.s64 	%rd17, %rd3, %rd4;
	ld.global.u8 	%rs66, [%rd17];
	min.u16 	%rs69, %rs66, %rs1;
	max.u16 	%rs70, %rs66, %rs1;
	sub.s16 	%rs71, %rs70, %rs69;
	setp.gt.u16 	%p5, %rs71, 19;
	@%p5 bra 	$L__BB0_5;
	add.s64 	%rd18, %rd1, %rd4;
	ld.global.u8 	%rs4, [%rd18];
	add.s64 	%rd19, %rd2, %rd4;
	ld.global.u8 	%rs73, [%rd19];
	min.u16 	%rs76, %rs73, %rs2;
	max.u16 	%rs77, %rs73, %rs2;
	sub.s16 	%rs78, %rs77, %rs76;
	setp.gt.u16 	%p6, %rs78, 19;
	@%p6 bra 	$L__BB0_5;
	min.u16 	%rs81, %rs4, %rs3;
	max.u16 	%rs82, %rs4, %rs3;
	sub.s16 	%rs83, %rs82, %rs81;
	setp.lt.u16 	%p7, %rs83, 20;
	selp.u16 	%rs172, 1, 0, %p7;
$L__BB0_5:
	setp.eq.s32 	%p8, %r2, 0;
	mov.b16 	%rs178, 0;
	@%p8 bra 	$L__BB0_9;
	add.s32 	%r45, %r6, -1;
	cvt.u64.u32 	%rd5, %r45;
	add.s64 	%rd20, %rd3, %rd5;
	ld.global.u8 	%rs86, [%rd20];
	min.u16 	%rs89, %rs86, %rs1;
	max.u16 	%rs90, %rs86, %rs1;
	sub.s16 	%rs91, %rs90, %rs89;
	setp.gt.u16 	%p9, %rs91, 19;
	@%p9 bra 	$L__BB0_9;
	add.s64 	%rd21, %rd1, %rd5;
	ld.global.u8 	%rs7, [%rd21];
	add.s64 	%rd22, %rd2, %rd5;
	ld.global.u8 	%rs93, [%rd22];
	min.u16 	%rs96, %rs93, %rs2;
	max.u16 	%rs97, %rs93, %rs2;
	sub.s16 	%rs98, %rs97, %rs96;
	setp.gt.u16 	%p10, %rs98, 19;
	@%p10 bra 	$L__BB0_9;
	min.u16 	%rs101, %rs7, %rs3;
	max.u16 	%rs102, %rs7, %rs3;
	sub.s16 	%rs103, %rs102, %rs101;
	setp.lt.u16 	%p11, %rs103, 20;
	selp.u16 	%rs178, 1, 0, %p11;
$L__BB0_9:
	add.s32 	%r46, %r37, -1;
	setp.ge.u32 	%p12, %r42, %r46;
	mov.b16 	%rs177, 0;
	@%p12 bra 	$L__BB0_13;
	add.s32 	%r47, %r6, %r35;
	cvt.u64.u32 	%rd6, %r47;
	add.s64 	%rd23, %rd3, %rd6;
	ld.global.u8 	%rs106, [%rd23];
	min.u16 	%rs109, %rs106, %rs1;
	max.u16 	%rs110, %rs106, %rs1;
	sub.s16 	%rs111, %rs110, %rs109;
	setp.gt.u16 	%p13, %rs111, 19;
	@%p13 bra 	$L__BB0_13;
	add.s64 	%rd24, %rd1, %rd6;
	ld.global.u8 	%rs10, [%rd24];
	add.s64 	%rd25, %rd2, %rd6;
	ld.global.u8 	%rs113, [%rd25];
	min.u16 	%rs116, %rs113, %rs2;
	max.u16 	%rs117, %rs113, %rs2;
	sub.s16 	%rs118, %rs117, %rs116;
	setp.gt.u16 	%p14, %rs118, 19;
	@%p14 bra 	$L__BB0_13;
	min.u16 	%rs121, %rs10, %rs3;
	max.u16 	%rs122, %rs10, %rs3;
	sub.s16 	%rs123, %rs122, %rs121;
	setp.lt.u16 	%p15, %rs123, 20;
	selp.u16 	%rs177, 1, 0, %p15;
$L__BB0_13:
	setp.eq.s32 	%p16, %r42, 0;
	mov.b16 	%rs179, 0;
	@%p16 bra 	$L__BB0_17;
	sub.s32 	%r48, %r5, %r35;
	add.s32 	%r49, %r48, %r2;
	cvt.u64.u32 	%rd26, %r49;
	add.s64 	%rd27, %rd3, %rd26;
	ld.global.u8 	%rs126, [%rd27];
	add.s64 	%rd7, %rd2, %rd26;
	add.s64 	%rd28, %rd1, %rd26;
	ld.global.u8 	%rs13, [%rd28];
	min.u16 	%rs129, %rs126, %rs1;
	max.u16 	%rs130, %rs126, %rs1;
	sub.s16 	%rs131, %rs130, %rs129;
	setp.gt.u16 	%p17, %rs131, 19;
	@%p17 bra 	$L__BB0_17;
	ld.global.u8 	%rs133, [%rd7];
	min.u16 	%rs136, %rs133, %rs2;
	max.u16 	%rs137, %rs133, %rs2;
	sub.s16 	%rs138, %rs137, %rs136;
	setp.gt.u16 	%p18, %rs138, 19;
	@%p18 bra 	$L__BB0_17;
	min.u16 	%rs141, %rs13, %rs3;
	max.u16 	%rs142, %rs13, %rs3;
	sub.s16 	%rs143, %rs142, %rs141;
	setp.lt.u16 	%p19, %rs143, 20;
	selp.u16 	%rs179, 1, 0, %p19;
$L__BB0_17:
	shl.b32 	%r50, %r3, 8;
	mov.u32 	%r51, _ZZ20labelWithSharedLinksE11sharedLinks;
	add.s32 	%r7, %r51, %r50;
	shl.b32 	%r52, %r1, 3;
	add.s32 	%r8, %r7, %r52;
	st.shared.v4.u16 	[%r8], {%rs172, %rs177, %rs178, %rs179};
	bar.sync 	0;
	cvt.u32.u16 	%r9, %rs172;
	add.s32 	%r53, %r1, %r9;
	setp.gt.u32 	%p20, %r53, 31;
	@%p20 bra 	$L__BB0_19;
	shl.b32 	%r54, %r9, 3;
	add.s32 	%r55, %r8, %r54;
	ld.shared.u16 	%rs144, [%r55];
	add.s16 	%rs172, %rs144, %rs172;
$L__BB0_19:
	add.s32 	%r58, %r51, %r52;
	add.s32 	%r10, %r58, 2;
	cvt.u32.u16 	%r59, %rs177;
	add.s32 	%r11, %r3, %r59;
	setp.gt.u32 	%p21, %r11, 31;
	@%p21 bra 	$L__BB0_21;
	shl.b32 	%r60, %r11, 8;
	add.s32 	%r61, %r10, %r60;
	ld.shared.u16 	%rs145, [%r61];
	add.s16 	%rs177, %rs145, %rs177;
$L__BB0_21:
	cvt.u32.u16 	%r12, %rs178;
	setp.lt.u32 	%p22, %r1, %r12;
	@%p22 bra 	$L__BB0_23;
	sub.s32 	%r62, %r1, %r12;
	shl.b32 	%r63, %r62, 3;
	add.s32 	%r64, %r7, %r63;
	ld.shared.u16 	%rs146, [%r64+4];
	add.s16 	%rs178, %rs146, %rs178;
$L__BB0_23:
	add.s32 	%r13, %r10, 4;
	cvt.u32.u16 	%r14, %rs179;
	setp.lt.u32 	%p23, %r3, %r14;
	@%p23 bra 	$L__BB0_25;
	sub.s32 	%r65, %r3, %r14;
	shl.b32 	%r66, %r65, 8;
	add.s32 	%r67, %r13, %r66;
	ld.shared.u16 	%rs147, [%r67];
	add.s16 	%rs179, %rs147, %rs179;
$L__BB0_25:
	st.shared.v4.u16 	[%r8], {%rs172, %rs177, %rs178, %rs179};
	bar.sync 	0;
	cvt.u32.u16 	%r15, %rs172;
	add.s32 	%r68, %r1, %r15;
	setp.gt.u32 	%p24, %r68, 31;
	@%p24 bra 	$L__BB0_27;
	shl.b32 	%r69, %r15, 3;
	add.s32 	%r70, %r8, %r69;
	ld.shared.u16 	%rs148, [%r70];
	add.s16 	%rs172, %rs148, %rs172;
$L__BB0_27:
	cvt.u32.u16 	%r71, %rs177;
	add.s32 	%r16, %r3, %r71;
	setp.gt.u32 	%p25, %r16, 31;
	@%p25 bra 	$L__BB0_29;
	shl.b32 	%r72, %r16, 8;
	add.s32 	%r73, %r10, %r72;
	ld.shared.u16 	%rs149, [%r73];
	add.s16 	%rs177, %rs149, %rs177;
$L__BB0_29:
	cvt.u32.u16 	%r17, %rs178;
	setp.lt.u32 	%p26, %r1, %r17;
	@%p26 bra 	$L__BB0_31;
	sub.s32 	%r74, %r1, %r17;
	shl.b32 	%r75, %r74, 3;
	add.s32 	%r76, %r7, %r75;
	ld.shared.u16 	%rs150, [%r76+4];
	add.s16 	%rs178, %rs150, %rs178;
$L__BB0_31:
	cvt.u32.u16 	%r18, %rs179;
	setp.lt.u32 	%p27, %r3, %r18;
	@%p27 bra 	$L__BB0_33;
	sub.s32 	%r77, %r3, %r18;
	shl.b32 	%r78, %r77, 8;
	add.s32 	%r79, %r13, %r78;
	ld.shared.u16 	%rs151, [%r79];
	add.s16 	%rs179, %rs151, %rs179;
$L__BB0_33:
	st.shared.v4.u16 	[%r8], {%rs172, %rs177, %rs178, %rs179};
	bar.sync 	0;
	cvt.u32.u16 	%r19, %rs172;
	add.s32 	%r80, %r1, %r19;
	setp.gt.u32 	%p28, %r80, 31;
	@%p28 bra 	$L__BB0_35;
	shl.b32 	%r81, %r19, 3;
	add.s32 	%r82, %r8, %r81;
	ld.shared.u16 	%rs152, [%r82];
	add.s16 	%rs172, %rs152, %rs172;
$L__BB0_35:
	cvt.u32.u16 	%r83, %rs177;
	add.s32 	%r20, %r3, %r83;
	setp.gt.u32 	%p29, %r20, 31;
	@%p29 bra 	$L__BB0_37;
	shl.b32 	%r84, %r20, 8;
	add.s32 	%r85, %r10, %r84;
	ld.shared.u16 	%rs153, [%r85];
	add.s16 	%rs177, %rs153, %rs177;
$L__BB0_37:
	cvt.u32.u16 	%r21, %rs178;
	setp.lt.u32 	%p30, %r1, %r21;
	@%p30 bra 	$L__BB0_39;
	sub.s32 	%r86, %r1, %r21;
	shl.b32 	%r87, %r86, 3;
	add.s32 	%r88, %r7, %r87;
	ld.shared.u16 	%rs154, [%r88+4];
	add.s16 	%rs178, %rs154, %rs178;
$L__BB0_39:
	cvt.u32.u16 	%r22, %rs179;
	setp.lt.u32 	%p31, %r3, %r22;
	@%p31 bra 	$L__BB0_41;
	sub.s32 	%r89, %r3, %r22;
	shl.b32 	%r90, %r89, 8;
	add.s32 	%r91, %r13, %r90;
	ld.shared.u16 	%rs155, [%r91];
	add.s16 	%rs179, %rs155, %rs179;
$L__BB0_41:
	st.shared.v4.u16 	[%r8], {%rs172, %rs177, %rs178, %rs179};
	bar.sync 	0;
	cvt.u32.u16 	%r23, %rs172;
	add.s32 	%r92, %r1, %r23;
	setp.gt.u32 	%p32, %r92, 31;
	@%p32 bra 	$L__BB0_43;
	shl.b32 	%r93, %r23, 3;
	add.s32 	%r94, %r8, %r93;
	ld.shared.u16 	%rs156, [%r94];
	add.s16 	%rs172, %rs156, %rs172;
$L__BB0_43:
	cvt.u32.u16 	%r95, %rs177;
	add.s32 	%r24, %r3, %r95;
	setp.gt.u32 	%p33, %r24, 31;
	@%p33 bra 	$L__BB0_45;
	shl.b32 	%r96, %r24, 8;
	add.s32 	%r97, %r10, %r96;
	ld.shared.u16 	%rs157, [%r97];
	add.s16 	%rs177, %rs157, %rs177;
$L__BB0_45:
	cvt.u32.u16 	%r25, %rs178;
	setp.lt.u32 	%p34, %r1, %r25;
	@%p34 bra 	$L__BB0_47;
	sub.s32 	%r98, %r1, %r25;
	shl.b32 	%r99, %r98, 3;
	add.s32 	%r100, %r7, %r99;
	ld.shared.u16 	%rs158, [%r100+4];
	add.s16 	%rs178, %rs158, %rs178;
$L__BB0_47:
	cvt.u32.u16 	%r26, %rs179;
	setp.lt.u32 	%p35, %r3, %r26;
	@%p35 bra 	$L__BB0_49;
	sub.s32 	%r101, %r3, %r26;
	shl.b32 	%r102, %r101, 8;
	add.s32 	%r103, %r13, %r102;
	ld.shared.u16 	%rs159, [%r103];
	add.s16 	%rs179, %rs159, %rs179;
$L__BB0_49:
	st.shared.v4.u16 	[%r8], {%rs172, %rs177, %rs178, %rs179};
	bar.sync 	0;
	cvt.u32.u16 	%r27, %rs172;
	add.s32 	%r104, %r1, %r27;
	setp.gt.u32 	%p36, %r104, 31;
	@%p36 bra 	$L__BB0_51;
	shl.b32 	%r105, %r27, 3;
	add.s32 	%r106, %r8, %r105;
	ld.shared.u16 	%rs160, [%r106];
	add.s16 	%rs172, %rs160, %rs172;
$L__BB0_51:
	cvt.u32.u16 	%r107, %rs177;
	add.s32 	%r28, %r3, %r107;
	setp.gt.u32 	%p37, %r28, 31;
	@%p37 bra 	$L__BB0_53;
	shl.b32 	%r108, %r28, 8;
	add.s32 	%r109, %r10, %r108;
	ld.shared.u16 	%rs161, [%r109];
	add.s16 	%rs177, %rs161, %rs177;
$L__BB0_53:
	cvt.u32.u16 	%r29, %rs178;
	setp.lt.u32 	%p38, %r1, %r29;
	@%p38 bra 	$L__BB0_55;
	sub.s32 	%r110, %r1, %r29;
	shl.b32 	%r111, %r110, 3;
	add.s32 	%r112, %r7, %r111;
	ld.shared.u16 	%rs162, [%r112+4];
	add.s16 	%rs178, %rs162, %rs178;
$L__BB0_55:
	cvt.u32.u16 	%r30, %rs179;
	setp.lt.u32 	%p39, %r3, %r30;
	@%p39 bra 	$L__BB0_57;
	sub.s32 	%r113, %r3, %r30;
	shl.b32 	%r114, %r113, 8;
	add.s32 	%r115, %r13, %r114;
	ld.shared.u16 	%rs163, [%r115];
	add.s16 	%rs179, %rs163, %rs179;
$L__BB0_57:
	st.shared.v4.u16 	[%r8], {%rs172, %rs177, %rs178, %rs179};
	bar.sync 	0;
	cvt.u32.u16 	%r31, %rs172;
	add.s32 	%r116, %r1, %r31;
	setp.gt.u32 	%p40, %r116, 31;
	@%p40 bra 	$L__BB0_59;
	shl.b32 	%r117, %r31, 3;
	add.s32 	%r118, %r8, %r117;
	ld.shared.u16 	%rs164, [%r118];
	add.s16 	%rs172, %rs164, %rs172;
$L__BB0_59:
	cvt.u32.u16 	%r119, %rs177;
	add.s32 	%r32, %r3, %r119;
	setp.gt.u32 	%p41, %r32, 31;
	@%p41 bra 	$L__BB0_61;
	shl.b32 	%r120, %r32, 8;
	add.s32 	%r121, %r10, %r120;
	ld.shared.u16 	%rs165, [%r121];
	add.s16 	%rs177, %rs165, %rs177;
$L__BB0_61:
	cvt.u32.u16 	%r33, %rs178;
	setp.lt.u32 	%p42, %r1, %r33;
	@%p42 bra 	$L__BB0_63;
	sub.s32 	%r122, %r1, %r33;
	shl.b32 	%r123, %r122, 3;
	add.s32 	%r124, %r7, %r123;
	ld.shared.u16 	%rs166, [%r124+4];
	add.s16 	%rs178, %rs166, %rs178;
$L__BB0_63:
	cvt.u32.u16 	%r34, %rs179;
	setp.lt.u32 	%p43, %r3, %r34;
	@%p43 bra 	$L__BB0_65;
	sub.s32 	%r125, %r3, %r34;
	shl.b32 	%r126, %r125, 8;
	add.s32 	%r127, %r13, %r126;
	ld.shared.u16 	%rs167, [%r127];
	add.s16 	%rs179, %rs167, %rs179;
$L__BB0_65:
	st.shared.v4.u16 	[%r8], {%rs172, %rs177, %rs178, %rs179};
	bar.sync 	0;
	cvta.to.global.u64 	%rd29, %rd9;
	mul.wide.u32 	%rd30, %r6, 8;
	add.s64 	%rd31, %rd29, %rd30;
	ld.shared.v4.u16 	{%rs168, %rs169, %rs170, %rs171}, [%r8];
	st.global.v4.u16 	[%rd31], {%rs168, %rs169, %rs170, %rs171};
	cvta.to.global.u64 	%rd32, %rd8;
	mul.wide.u32 	%rd33, %r6, 4;
	add.s64 	%rd34, %rd32, %rd33;
	add.s32 	%r128, %r6, 1;
	st.global.u32 	[%rd34], %r128;
$L__BB0_66:
	ret;

}
	// .globl	setRootLabelIter
.visible .entry setRootLabelIter(
	.param .u64 .ptr .align 1 setRootLabelIter_param_0,
	.param .u64 .ptr .align 1 setRootLabelIter_param_1,
	.param .u64 .ptr .align 1 setRootLabelIter_param_2,
	.param .u32 setRootLabelIter_param_3,
	.param .u32 setRootLabelIter_param_4
)
{
	.reg .pred 	%p<6>;
	.reg .b16 	%rs<5>;
	.reg .b32 	%r<22>;
	.reg .b64 	%rd<19>;

	ld.param.u64 	%rd4, [setRootLabelIter_param_0];
	ld.param.u64 	%rd5, [setRootLabelIter_param_1];
	ld.param.u64 	%rd6, [setRootLabelIter_param_2];
	ld.param.u32 	%r5, [setRootLabelIter_param_3];
	ld.param.u32 	%r6, [setRootLabelIter_param_4];
	cvta.to.global.u64 	%rd1, %rd5;
	cvta.to.global.u64 	%rd2, %rd6;
	mov.u32 	%r8, %ctaid.x;
	mov.u32 	%r9, %ntid.x;
	mov.u32 	%r10, %tid.x;
	mad.lo.s32 	%r1, %r8, %r9, %r10;
	mov.u32 	%r11, %ctaid.y;
	mov.u32 	%r12, %ntid.y;
	mov.u32 	%r13, %tid.y;
	mad.lo.s32 	%r14, %r11, %r12, %r13;
	setp.ge.u32 	%p1, %r1, %r5;
	setp.ge.u32 	%p2, %r14, %r6;
	or.pred  	%p3, %p1, %p2;
	@%p3 bra 	$L__BB1_5;
	cvta.to.global.u64 	%rd7, %rd4;
	mad.lo.s32 	%r15, %r5, %r14, %r1;
	mul.wide.s32 	%rd8, %r15, 8;
	add.s64 	%rd9, %rd7, %rd8;
	ld.global.u32 	%r16, [%rd9];
	mov.b32 	{%rs1, %rs2}, %r16;
	cvt.u32.u16 	%r17, %rs1;
	add.s32 	%r3, %r15, %r17;
	cvt.u32.u16 	%r18, %rs2;
	add.s32 	%r19, %r14, %r18;
	mad.lo.s32 	%r4, %r19, %r5, %r1;
	cvt.u64.u32 	%rd10, %r3;
	add.s64 	%rd11, %rd2, %rd10;
	ld.global.u8 	%rs3, [%rd11];
	setp.eq.s16 	%p4, %rs3, 0;
	mul.wide.s32 	%rd12, %r15, 4;
	add.s64 	%rd3, %rd1, %rd12;
	@%p4 bra 	$L__BB1_3;
	mul.wide.u32 	%rd13, %r3, 4;
	add.s64 	%rd14, %rd1, %rd13;
	ld.global.u32 	%r20, [%rd14];
	st.global.u32 	[%rd3], %r20;
$L__BB1_3:
	cvt.u64.u32 	%rd15, %r4;
	add.s64 	%rd16, %rd2, %rd15;
	ld.global.u8 	%rs4, [%rd16];
	setp.eq.s16 	%p5, %rs4, 0;
	@%p5 bra 	$L__BB1_5;
	mul.wide.u32 	%rd17, %r4, 4;
	add.s64 	%rd18, %rd1, %rd17;
	ld.global.u32 	%r21, [%rd18];
	st.global.u32 	[%rd3], %r21;
$L__BB1_5:
	ret;

}
	// .globl	globalizeLinksVertical
.visible .entry globalizeLinksVertical(
	.param .u64 .ptr .align 1 globalizeLinksVertical_param_0,
	.param .u32 globalizeLinksVertical_param_1,
	.param .u32 globalizeLinksVertical_param_2,
	.param .u32 globalizeLinksVertical_param_3,
	.param .u32 globalizeLinksVertical_param_4
)
{
	.reg .pred 	%p<6>;
	.reg .b16 	%rs<9>;
	.reg .b32 	%r<12>;
	.reg .b64 	%rd<8>;

	ld.param.u64 	%rd3, [globalizeLinksVertical_param_0];
	ld.param.u32 	%r4, [globalizeLinksVertical_param_1];
	ld.param.u32 	%r3, [globalizeLinksVertical_param_3];
	ld.param.u32 	%r5, [globalizeLinksVertical_param_4];
	cvta.to.global.u64 	%rd1, %rd3;
	mov.u32 	%r1, %tid.x;
	mov.u32 	%r6, %ntid.y;
	mov.u32 	%r7, %tid.y;
	mad.lo.s32 	%r2, %r4, %r6, %r7;
	setp.ge.u32 	%p1, %r1, %r3;
	setp.ge.u32 	%p2, %r2, %r5;
	or.pred  	%p3, %p1, %p2;
	@%p3 bra 	$L__BB2_5;
	mad.lo.s32 	%r8, %r2, %r3, %r1;
	mul.wide.u32 	%rd4, %r8, 8;
	add.s64 	%rd5, %rd1, %rd4;
	add.s64 	%rd2, %rd5, 2;
	ld.global.u16 	%rs1, [%rd5+2];
	setp.eq.s16 	%p4, %rs1, 0;
	mov.b16 	%rs8, 0;
	@%p4 bra 	$L__BB2_4;
	mov.u16 	%rs8, %rs1;
$L__BB2_3:
	cvt.u32.u16 	%r9, %rs8;
	add.s32 	%r10, %r2, %r9;
	mad.lo.s32 	%r11, %r10, %r3, %r1;
	mul.wide.u32 	%rd6, %r11, 8;
	add.s64 	%rd7, %rd1, %rd6;
	ld.global.u16 	%rs6, [%rd7+2];
	add.s16 	%rs8, %rs6, %rs8;
	setp.ne.s16 	%p5, %rs6, 0;
	@%p5 bra 	$L__BB2_3;
$L__BB2_4:
	st.global.u16 	[%rd2], %rs8;
$L__BB2_5:
	ret;

}
	// .globl	globalizeLinksHorizontal
.visible .entry globalizeLinksHorizontal(
	.param .u64 .ptr .align 1 globalizeLinksHorizontal_param_0,
	.param .u32 globalizeLinksHorizontal_param_1,
	.param .u32 globalizeLinksHorizontal_param_2,
	.param .u32 globalizeLinksHorizontal_param_3,
	.param .u32 globalizeLinksHorizontal_param_4
)
{
	.reg .pred 	%p<6>;
	.reg .b16 	%rs<9>;
	.reg .b32 	%r<14>;
	.reg .b64 	%rd<7>;

	ld.param.u64 	%rd3, [globalizeLinksHorizontal_param_0];
	ld.param.u32 	%r5, [globalizeLinksHorizontal_param_1];
	ld.param.u32 	%r4, [globalizeLinksHorizontal_param_3];
	ld.param.u32 	%r6, [globalizeLinksHorizontal_param_4];
	cvta.to.global.u64 	%rd1, %rd3;
	mov.u32 	%r7, %ntid.x;
	mov.u32 	%r8, %tid.x;
	mad.lo.s32 	%r1, %r5, %r7, %r8;
	mov.u32 	%r9, %ctaid.y;
	mov.u32 	%r10, %ntid.y;
	mov.u32 	%r11, %tid.y;
	mad.lo.s32 	%r2, %r9, %r10, %r11;
	setp.ge.u32 	%p1, %r2, %r6;
	setp.ge.u32 	%p2, %r1, %r4;
	or.pred  	%p3, %p2, %p1;
	@%p3 bra 	$L__BB3_5;
	mad.lo.s32 	%r3, %r4, %r2, %r1;
	mul.wide.u32 	%rd4, %r3, 8;
	add.s64 	%rd2, %rd1, %rd4;
	ld.global.u16 	%rs1, [%rd2];
	setp.eq.s16 	%p4, %rs1, 0;
	mov.b16 	%rs8, 0;
	@%p4 bra 	$L__BB3_4;
	mov.u16 	%rs8, %rs1;
$L__BB3_3:
	cvt.u32.u16 	%r12, %rs8;
	add.s32 	%r13, %r3, %r12;
	mul.wide.u32 	%rd5, %r13, 8;
	add.s64 	%rd6, %rd1, %rd5;
	ld.global.u16 	%rs6, [%rd6];
	add.s16 	%rs8, %rs6, %rs8;
	setp.ne.s16 	%p5, %rs6, 0;
	@%p5 bra 	$L__BB3_3;
$L__BB3_4:
	st.global.u16 	[%rd2], %rs8;
$L__BB3_5:
	ret;

}
	// .globl	labelWithConnectionInfoMore32
.visible .entry labelWithConnectionInfoMore32(
	.param .u64 .ptr .align 1 labelWithConnectionInfoMore32_param_0,
	.param .u64 .ptr .align 1 labelWithConnectionInfoMore32_param_1,
	.param .u64 .ptr .align 1 labelWithConnectionInfoMore32_param_2,
	.param .u64 .ptr .align 1 labelWithConnectionInfoMore32_param_3,
	.param .u64 .ptr .align 1 labelWithConnectionInfoMore32_param_4,
	.param .u32 labelWithConnectionInfoMore32_param_5,
	.param .u32 labelWithConnectionInfoMore32_param_6,
	.param .u32 labelWithConnectionInfoMore32_param_7
)
{
	.reg .pred 	%p<40>;
	.reg .b16 	%rs<127>;
	.reg .b32 	%r<104>;
	.reg .b64 	%rd<51>;

	ld.param.u64 	%rd12, [labelWithConnectionInfoMore32_param_0];
	ld.param.u64 	%rd13, [labelWithConnectionInfoMore32_param_1];
	ld.param.u64 	%rd14, [labelWithConnectionInfoMore32_param_2];
	ld.param.u64 	%rd15, [labelWithConnectionInfoMore32_param_3];
	ld.param.u64 	%rd16, [labelWithConnectionInfoMore32_param_4];
	ld.param.u32 	%r25, [labelWithConnectionInfoMore32_param_6];
	ld.param.u32 	%r27, [labelWithConnectionInfoMore32_param_7];
	cvta.to.global.u64 	%rd1, %rd16;
	cvta.to.global.u64 	%rd2, %rd15;
	cvta.to.global.u64 	%rd3, %rd14;
	mov.u32 	%r28, %ctaid.x;
	mov.u32 	%r29, %ntid.x;
	mov.u32 	%r30, %tid.x;
	mad.lo.s32 	%r1, %r28, %r29, %r30;
	mov.u32 	%r31, %ctaid.y;
	mov.u32 	%r32, %ntid.y;
	mov.u32 	%r33, %tid.y;
	mad.lo.s32 	%r34, %r31, %r32, %r33;
	setp.ge.u32 	%p1, %r1, %r25;
	setp.ge.u32 	%p2, %r34, %r27;
	or.pred  	%p3, %p1, %p2;
	@%p3 bra 	$L__BB4_42;
	mul.lo.s32 	%r3, %r25, %r34;
	add.s32 	%r4, %r3, %r1;
	cvt.u64.u32 	%rd17, %r4;
	add.s64 	%rd18, %rd3, %rd17;
	ld.global.u8 	%rs1, [%rd18];
	add.s64 	%rd19, %rd2, %rd17;
	ld.global.u8 	%rs2, [%rd19];
	add.s64 	%rd20, %rd1, %rd17;
	ld.global.u8 	%rs3, [%rd20];
	cvt.u32.u16 	%r35, %rs3;
	and.b32  	%r5, %r35, 255;
	add.s32 	%r36, %r25, -1;
	setp.ge.u32 	%p4, %r1, %r36;
	mov.b16 	%rs120, 0;
	@%p4 bra 	$L__BB4_5;
	add.s32 	%r37, %r4, 1;
	cvt.u64.u32 	%rd4, %r37;
	add.s64 	%rd21, %rd3, %rd4;
	ld.global.u8 	%rs36, [%rd21];
	min.u16 	%rs39, %rs36, %rs1;
	max.u16 	%rs40, %rs36, %rs1;
	sub.s16 	%rs41, %rs40, %rs39;
	setp.gt.u16 	%p5, %rs41, 19;
	@%p5 bra 	$L__BB4_5;
	add.s64 	%rd22, %rd1, %rd4;
	ld.global.u8 	%rs4, [%rd22];
	add.s64 	%rd23, %rd2, %rd4;
	ld.global.u8 	%rs43, [%rd23];
	min.u16 	%rs46, %rs43, %rs2;
	max.u16 	%rs47, %rs43, %rs2;
	sub.s16 	%rs48, %rs47, %rs46;
	setp.gt.u16 	%p6, %rs48, 19;
	@%p6 bra 	$L__BB4_5;
	min.u16 	%rs51, %rs4, %rs3;
	max.u16 	%rs52, %rs4, %rs3;
	sub.s16 	%rs53, %rs52, %rs51;
	setp.lt.u16 	%p7, %rs53, 20;
	selp.u16 	%rs120, 1, 0, %p7;
$L__BB4_5:
	setp.eq.s32 	%p8, %r1, 0;
	mov.b16 	%rs124, 0;
	@%p8 bra 	$L__BB4_9;
	add.s32 	%r38, %r4, -1;
	cvt.u64.u32 	%rd5, %r38;
	add.s64 	%rd24, %rd3, %rd5;
	ld.global.u8 	%rs56, [%rd24];
	min.u16 	%rs59, %rs56, %rs1;
	max.u16 	%rs60, %rs56, %rs1;
	sub.s16 	%rs61, %rs60, %rs59;
	setp.gt.u16 	%p9, %rs61, 19;
	@%p9 bra 	$L__BB4_9;
	add.s64 	%rd25, %rd1, %rd5;
	ld.global.u8 	%rs7, [%rd25];
	add.s64 	%rd26, %rd2, %rd5;
	ld.global.u8 	%rs63, [%rd26];
	min.u16 	%rs66, %rs63, %rs2;
	max.u16 	%rs67, %rs63, %rs2;
	sub.s16 	%rs68, %rs67, %rs66;
	setp.gt.u16 	%p10, %rs68, 19;
	@%p10 bra 	$L__BB4_9;
	min.u16 	%rs71, %rs7, %rs3;
	max.u16 	%rs72, %rs7, %rs3;
	sub.s16 	%rs73, %rs72, %rs71;
	setp.lt.u16 	%p11, %rs73, 20;
	selp.u16 	%rs124, 1, 0, %p11;
$L__BB4_9:
	add.s32 	%r39, %r27, -1;
	setp.ge.u32 	%p12, %r34, %r39;
	mov.b16 	%rs122, 0;
	@%p12 bra 	$L__BB4_13;
	add.s32 	%r40, %r4, %r25;
	cvt.u64.u32 	%rd6, %r40;
	add.s64 	%rd27, %rd3, %rd6;
	ld.global.u8 	%rs76, [%rd27];
	min.u16 	%rs79, %rs76, %rs1;
	max.u16 	%rs80, %rs76, %rs1;
	sub.s16 	%rs81, %rs80, %rs79;
	setp.gt.u16 	%p13, %rs81, 19;
	@%p13 bra 	$L__BB4_13;
	add.s64 	%rd28, %rd1, %rd6;
	ld.global.u8 	%rs10, [%rd28];
	add.s64 	%rd29, %rd2, %rd6;
	ld.global.u8 	%rs83, [%rd29];
	min.u16 	%rs86, %rs83, %rs2;
	max.u16 	%rs87, %rs83, %rs2;
	sub.s16 	%rs88, %rs87, %rs86;
	setp.gt.u16 	%p14, %rs88, 19;
	@%p14 bra 	$L__BB4_13;
	min.u16 	%rs91, %rs10, %rs3;
	max.u16 	%rs92, %rs10, %rs3;
	sub.s16 	%rs93, %rs92, %rs91;
	setp.lt.u16 	%p15, %rs93, 20;
	selp.u16 	%rs122, 1, 0, %p15;
$L__BB4_13:
	setp.eq.s32 	%p16, %r34, 0;
	mov.b16 	%rs126, 0;
	@%p16 bra 	$L__BB4_17;
	sub.s32 	%r41, %r3, %r25;
	add.s32 	%r42, %r41, %r1;
	cvt.u64.u32 	%rd7, %r42;
	add.s64 	%rd30, %rd3, %rd7;
	ld.global.u8 	%rs96, [%rd30];
	min.u16 	%rs99, %rs96, %rs1;
	max.u16 	%rs100, %rs96, %rs1;
	sub.s16 	%rs101, %rs100, %rs99;
	setp.gt.u16 	%p17, %rs101, 19;
	@%p17 bra 	$L__BB4_17;
	add.s64 	%rd31, %rd1, %rd7;
	ld.global.u8 	%rs13, [%rd31];
	add.s64 	%rd32, %rd2, %rd7;
	ld.global.u8 	%rs103, [%rd32];
	min.u16 	%rs106, %rs103, %rs2;
	max.u16 	%rs107, %rs103, %rs2;
	sub.s16 	%rs108, %rs107, %rs106;
	setp.gt.u16 	%p18, %rs108, 19;
	@%p18 bra 	$L__BB4_17;
	min.u16 	%rs111, %rs13, %rs3;
	max.u16 	%rs112, %rs13, %rs3;
	sub.s16 	%rs113, %rs112, %rs111;
	setp.lt.u16 	%p19, %rs113, 20;
	selp.u16 	%rs126, 1, 0, %p19;
$L__BB4_17:
	add.s32 	%r100, %r1, 1;
	setp.ge.s32 	%p20, %r100, %r25;
	@%p20 bra 	$L__BB4_23;
	cvt.u32.u16 	%r43, %rs2;
	and.b32  	%r7, %r43, 255;
	cvt.u32.u16 	%r44, %rs1;
	and.b32  	%r8, %r44, 255;
	bra.uni 	$L__BB4_20;
$L__BB4_19:
	sub.s32 	%r56, %r100, %r1;
	cvt.u16.u32 	%rs120, %r56;
	add.s32 	%r100, %r100, 1;
	setp.ge.s32 	%p24, %r100, %r25;
	@%p24 bra 	$L__BB4_23;
$L__BB4_20:
	add.s32 	%r45, %r100, %r3;
	cvt.u64.u32 	%rd8, %r45;
	add.s64 	%rd33, %rd3, %rd8;
	ld.global.u8 	%r46, [%rd33];
	sub.s32 	%r47, %r46, %r8;
	abs.s32 	%r48, %r47;
	setp.gt.u32 	%p21, %r48, 19;
	@%p21 bra 	$L__BB4_23;
	add.s64 	%rd34, %rd1, %rd8;
	ld.global.u8 	%rs18, [%rd34];
	add.s64 	%rd35, %rd2, %rd8;
	ld.global.u8 	%r49, [%rd35];
	sub.s32 	%r50, %r49, %r7;
	abs.s32 	%r51, %r50;
	setp.gt.u32 	%p22, %r51, 19;
	@%p22 bra 	$L__BB4_23;
	cvt.u32.u16 	%r52, %rs18;
	and.b32  	%r53, %r52, 255;
	sub.s32 	%r54, %r53, %r5;
	abs.s32 	%r55, %r54;
	setp.lt.u32 	%p23, %r55, 20;
	@%p23 bra 	$L__BB4_19;
$L__BB4_23:
	add.s32 	%r101, %r34, 1;
	setp.ge.s32 	%p25, %r101, %r27;
	@%p25 bra 	$L__BB4_29;
	cvt.u32.u16 	%r57, %rs2;
	and.b32  	%r12, %r57, 255;
	cvt.u32.u16 	%r58, %rs1;
	and.b32  	%r13, %r58, 255;
	bra.uni 	$L__BB4_26;
$L__BB4_25:
	sub.s32 	%r70, %r101, %r34;
	cvt.u16.u32 	%rs122, %r70;
	add.s32 	%r101, %r101, 1;
	setp.ge.s32 	%p29, %r101, %r27;
	@%p29 bra 	$L__BB4_29;
$L__BB4_26:
	mad.lo.s32 	%r59, %r101, %r25, %r1;
	cvt.u64.u32 	%rd9, %r59;
	add.s64 	%rd36, %rd3, %rd9;
	ld.global.u8 	%r60, [%rd36];
	sub.s32 	%r61, %r60, %r13;
	abs.s32 	%r62, %r61;
	setp.gt.u32 	%p26, %r62, 19;
	@%p26 bra 	$L__BB4_29;
	add.s64 	%rd37, %rd1, %rd9;
	ld.global.u8 	%rs22, [%rd37];
	add.s64 	%rd38, %rd2, %rd9;
	ld.global.u8 	%r63, [%rd38];
	sub.s32 	%r64, %r63, %r12;
	abs.s32 	%r65, %r64;
	setp.gt.u32 	%p27, %r65, 19;
	@%p27 bra 	$L__BB4_29;
	cvt.u32.u16 	%r66, %rs22;
	and.b32  	%r67, %r66, 255;
	sub.s32 	%r68, %r67, %r5;
	abs.s32 	%r69, %r68;
	setp.lt.u32 	%p28, %r69, 20;
	@%p28 bra 	$L__BB4_25;
$L__BB4_29:
	add.s32 	%r102, %r1, -1;
	setp.lt.s32 	%p30, %r102, 0;
	@%p30 bra 	$L__BB4_35;
	cvt.u16.u32 	%rs114, %r102;
	add.s16 	%rs24, %rs114, 1;
	cvt.u32.u16 	%r71, %rs2;
	and.b32  	%r17, %r71, 255;
	cvt.u32.u16 	%r72, %rs1;
	and.b32  	%r18, %r72, 255;
	mov.u16 	%rs123, %rs124;
$L__BB4_31:
	add.s32 	%r73, %r102, %r3;
	cvt.u64.u32 	%rd10, %r73;
	add.s64 	%rd39, %rd3, %rd10;
	ld.global.u8 	%r74, [%rd39];
	sub.s32 	%r75, %r74, %r18;
	abs.s32 	%r76, %r75;
	setp.gt.u32 	%p31, %r76, 19;
	mov.u16 	%rs124, %rs123;
	@%p31 bra 	$L__BB4_35;
	add.s64 	%rd40, %rd1, %rd10;
	ld.global.u8 	%rs26, [%rd40];
	add.s64 	%rd41, %rd2, %rd10;
	ld.global.u8 	%r77, [%rd41];
	sub.s32 	%r78, %r77, %r17;
	abs.s32 	%r79, %r78;
	setp.gt.u32 	%p32, %r79, 19;
	mov.u16 	%rs124, %rs123;
	@%p32 bra 	$L__BB4_35;
	cvt.u32.u16 	%r80, %rs26;
	and.b32  	%r81, %r80, 255;
	sub.s32 	%r82, %r81, %r5;
	abs.s32 	%r83, %r82;
	setp.gt.u32 	%p33, %r83, 19;
	mov.u16 	%rs124, %rs123;
	@%p33 bra 	$L__BB4_35;
	sub.s32 	%r84, %r1, %r102;
	cvt.u16.u32 	%rs123, %r84;
	add.s32 	%r20, %r102, -1;
	setp.ne.s32 	%p34, %r102, 0;
	mov.u32 	%r102, %r20;
	mov.u16 	%rs124, %rs24;
	@%p34 bra 	$L__BB4_31;
$L__BB4_35:
	setp.eq.s32 	%p35, %r34, 0;
	@%p35 bra 	$L__BB4_41;
	cvt.u16.u32 	%rs29, %r34;
	cvt.u32.u16 	%r85, %rs2;
	and.b32  	%r21, %r85, 255;
	cvt.u32.u16 	%r86, %rs1;
	and.b32  	%r22, %r86, 255;
	mov.u32 	%r103, %r34;
	mov.u16 	%rs125, %rs126;
$L__BB4_37:
	add.s32 	%r24, %r103, -1;
	mad.lo.s32 	%r87, %r24, %r25, %r1;
	cvt.u64.u32 	%rd11, %r87;
	add.s64 	%rd42, %rd3, %rd11;
	ld.global.u8 	%r88, [%rd42];
	sub.s32 	%r89, %r88, %r22;
	abs.s32 	%r90, %r89;
	setp.gt.u32 	%p36, %r90, 19;
	mov.u16 	%rs126, %rs125;
	@%p36 bra 	$L__BB4_41;
	add.s64 	%rd43, %rd1, %rd11;
	ld.global.u8 	%rs31, [%rd43];
	add.s64 	%rd44, %rd2, %rd11;
	ld.global.u8 	%r91, [%rd44];
	sub.s32 	%r92, %r91, %r21;
	abs.s32 	%r93, %r92;
	setp.gt.u32 	%p37, %r93, 19;
	mov.u16 	%rs126, %rs125;
	@%p37 bra 	$L__BB4_41;
	cvt.u32.u16 	%r94, %rs31;
	and.b32  	%r95, %r94, 255;
	sub.s32 	%r96, %r95, %r5;
	abs.s32 	%r97, %r96;
	setp.gt.u32 	%p38, %r97, 19;
	mov.u16 	%rs126, %rs125;
	@%p38 bra 	$L__BB4_41;
	sub.s32 	%r98, %r34, %r24;
	cvt.u16.u32 	%rs125, %r98;
	setp.gt.s32 	%p39, %r103, 1;
	mov.u32 	%r103, %r24;
	mov.u16 	%rs126, %rs29;
	@%p39 bra 	$L__BB4_37;
$L__BB4_41:
	cvta.to.global.u64 	%rd45, %rd13;
	mul.wide.u32 	%rd46, %r4, 8;
	add.s64 	%rd47, %rd45, %rd46;
	st.global.v4.u16 	[%rd47], {%rs120, %rs122, %rs124, %rs126};
	cvta.to.global.u64 	%rd48, %rd12;
	mul.wide.u32 	%rd49, %r4, 4;
	add.s64 	%rd50, %rd48, %rd49;
	add.s32 	%r99, %r4, 1;
	st.global.u32 	[%rd50], %r99;
$L__BB4_42:
	ret;

}
	// .globl	classifyRootCandidates
.visible .entry classifyRootCandidates(
	.param .u64 .ptr .align 1 classifyRootCandidates_param_0,
	.param .u64 .ptr .align 1 classifyRootCandidates_param_1,
	.param .u64 .ptr .align 1 classifyRootCandidates_param_2,
	.param .u32 classifyRootCandidates_param_3,
	.param .u32 classifyRootCandidates_param_4
)
{
	.reg .pred 	%p<5>;
	.reg .b16 	%rs<5>;
	.reg .b32 	%r<25>;
	.reg .b64 	%rd<19>;

	ld.param.u64 	%rd2, [classifyRootCandidates_param_0];
	ld.param.u64 	%rd3, [classifyRootCandidates_param_1];
	ld.param.u64 	%rd4, [classifyRootCandidates_param_2];
	ld.param.u32 	%r4, [classifyRootCandidates_param_3];
	ld.param.u32 	%r5, [classifyRootCandidates_param_4];
	cvta.to.global.u64 	%rd1, %rd4;
	mov.u32 	%r7, %ctaid.x;
	mov.u32 	%r8, %ntid.x;
	mov.u32 	%r9, %tid.x;
	mad.lo.s32 	%r1, %r7, %r8, %r9;
	mov.u32 	%r10, %ctaid.y;
	mov.u32 	%r11, %ntid.y;
	mov.u32 	%r12, %tid.y;
	mad.lo.s32 	%r13, %r10, %r11, %r12;
	setp.ge.u32 	%p1, %r1, %r4;
	setp.ge.u32 	%p2, %r13, %r5;
	or.pred  	%p3, %p1, %p2;
	@%p3 bra 	$L__BB5_4;
	cvta.to.global.u64 	%rd5, %rd2;
	cvta.to.global.u64 	%rd6, %rd3;
	mad.lo.s32 	%r3, %r4, %r13, %r1;
	mul.wide.s32 	%rd7, %r3, 4;
	add.s64 	%rd8, %rd5, %rd7;
	ld.global.u32 	%r14, [%rd8];
	mul.wide.s32 	%rd9, %r3, 8;
	add.s64 	%rd10, %rd6, %rd9;
	ld.global.u32 	%r16, [%rd10];
	mov.b32 	{%rs1, %rs2}, %r16;
	cvt.u32.u16 	%r17, %rs1;
	mul.wide.u32 	%rd11, %r17, 4;
	add.s64 	%rd12, %rd8, %rd11;
	ld.global.u32 	%r18, [%rd12];
	cvt.u32.u16 	%r19, %rs2;
	add.s32 	%r20, %r13, %r19;
	mad.lo.s32 	%r21, %r20, %r4, %r1;
	mul.wide.u32 	%rd13, %r21, 4;
	add.s64 	%rd14, %rd5, %rd13;
	ld.global.u32 	%r22, [%rd14];
	max.u32 	%r24, %r18, %r22;
	setp.le.u32 	%p4, %r24, %r14;
	@%p4 bra 	$L__BB5_3;
	cvt.s64.s32 	%rd17, %r3;
	add.s64 	%rd18, %rd1, %rd17;
	mov.b16 	%rs4, 0;
	st.global.u8 	[%rd18], %rs4;
	bra.uni 	$L__BB5_4;
$L__BB5_3:
	cvt.s64.s32 	%rd15, %r3;
	add.s64 	%rd16, %rd1, %rd15;
	mov.b16 	%rs3, 1;
	st.global.u8 	[%rd16], %rs3;
$L__BB5_4:
	ret;

}
	// .globl	labelComponentsFarRootCandidates
.visible .entry labelComponentsFarRootCandidates(
	.param .u64 .ptr .align 1 labelComponentsFarRootCandidates_param_0,
	.param .u64 .ptr .align 1 labelComponentsFarRootCandidates_param_1,
	.param .u64 .ptr .align 1 labelComponentsFarRootCandidates_param_2,
	.param .u64 .ptr .align 1 labelComponentsFarRootCandidates_param_3,
	.param .u64 .ptr .align 1 labelComponentsFarRootCandidates_param_4,
	.param .u32 labelComponentsFarRootCandidates_param_5,
	.param .u32 labelComponentsFarRootCandidates_param_6,
	.param .u64 .ptr .align 1 labelComponentsFarRootCandidates_param_7
)
{
	.reg .pred 	%p<13>;
	.reg .b16 	%rs<6>;
	.reg .b32 	%r<53>;
	.reg .b64 	%rd<37>;

	ld.param.u64 	%rd5, [labelComponentsFarRootCandidates_param_1];
	ld.param.u64 	%rd7, [labelComponentsFarRootCandidates_param_2];
	ld.param.u64 	%rd8, [labelComponentsFarRootCandidates_param_3];
	ld.param.u64 	%rd6, [labelComponentsFarRootCandidates_param_4];
	ld.param.u32 	%r19, [labelComponentsFarRootCandidates_param_5];
	ld.param.u32 	%r20, [labelComponentsFarRootCandidates_param_6];
	ld.param.u64 	%rd9, [labelComponentsFarRootCandidates_param_7];
	cvta.to.global.u64 	%rd1, %rd8;
	cvta.to.global.u64 	%rd2, %rd9;
	cvta.to.global.u64 	%rd3, %rd7;
	mov.u32 	%r22, %ctaid.x;
	mov.u32 	%r23, %ntid.x;
	mov.u32 	%r24, %tid.x;
	mad.lo.s32 	%r1, %r22, %r23, %r24;
	mov.u32 	%r25, %ctaid.y;
	mov.u32 	%r26, %ntid.y;
	mov.u32 	%r27, %tid.y;
	mad.lo.s32 	%r28, %r25, %r26, %r27;
	setp.ge.u32 	%p1, %r1, %r19;
	setp.ge.u32 	%p2, %r28, %r20;
	or.pred  	%p3, %p1, %p2;
	@%p3 bra 	$L__BB6_16;
	cvta.to.global.u64 	%rd10, %rd6;
	mad.lo.s32 	%r3, %r19, %r28, %r1;
	mul.wide.s32 	%rd11, %r3, 4;
	add.s64 	%rd4, %rd3, %rd11;
	ld.global.u32 	%r50, [%rd4];
	mul.wide.s32 	%rd12, %r3, 8;
	add.s64 	%rd13, %rd10, %rd12;
	ld.global.v4.u16 	{%rs3, %rs4, %rs1, %rs2}, [%rd13];
	cvt.u32.u16 	%r5, %rs3;
	cvt.u32.u16 	%r29, %rs4;
	add.s32 	%r30, %r28, %r29;
	mad.lo.s32 	%r31, %r30, %r19, %r1;
	mul.wide.u32 	%rd14, %r31, 4;
	add.s64 	%rd15, %rd3, %rd14;
	ld.global.u32 	%r6, [%rd15];
	setp.le.u32 	%p4, %r6, %r50;
	@%p4 bra 	$L__BB6_3;
	mov.b32 	%r47, 1;
	st.global.u32 	[%rd2], %r47;
	add.s64 	%rd36, %rd1, %rd11;
	st.global.u32 	[%rd36], %r6;
	bra.uni 	$L__BB6_16;
$L__BB6_3:
	add.s32 	%r7, %r50, -1;
	cvt.u64.u32 	%rd16, %r7;
	cvta.to.global.u64 	%rd17, %rd5;
	add.s64 	%rd18, %rd17, %rd16;
	ld.global.u8 	%rs5, [%rd18];
	setp.eq.s16 	%p5, %rs5, 0;
	@%p5 bra 	$L__BB6_5;
	mul.wide.u32 	%rd19, %r7, 4;
	add.s64 	%rd20, %rd3, %rd19;
	ld.global.u32 	%r50, [%rd20];
$L__BB6_5:
	add.s32 	%r32, %r3, %r5;
	mul.wide.u32 	%rd21, %r32, 4;
	add.s64 	%rd22, %rd3, %rd21;
	ld.global.u32 	%r10, [%rd22];
	setp.le.u32 	%p6, %r10, %r50;
	@%p6 bra 	$L__BB6_7;
	mov.b32 	%r46, 1;
	st.global.u32 	[%rd2], %r46;
	add.s64 	%rd34, %rd1, %rd11;
	st.global.u32 	[%rd34], %r10;
	bra.uni 	$L__BB6_16;
$L__BB6_7:
	cvt.u32.u16 	%r33, %rs1;
	sub.s32 	%r34, %r3, %r33;
	mul.wide.u32 	%rd23, %r34, 4;
	add.s64 	%rd24, %rd3, %rd23;
	ld.global.u32 	%r11, [%rd24];
	setp.le.u32 	%p7, %r11, %r50;
	@%p7 bra 	$L__BB6_9;
	mov.b32 	%r35, 1;
	st.global.u32 	[%rd2], %r35;
	mov.u32 	%r50, %r11;
$L__BB6_9:
	cvt.u32.u16 	%r36, %rs2;
	sub.s32 	%r37, %r28, %r36;
	mad.lo.s32 	%r38, %r37, %r19, %r1;
	mul.wide.u32 	%rd25, %r38, 4;
	add.s64 	%rd26, %rd3, %rd25;
	ld.global.u32 	%r13, [%rd26];
	setp.le.u32 	%p8, %r13, %r50;
	@%p8 bra 	$L__BB6_11;
	mov.b32 	%r39, 1;
	st.global.u32 	[%rd2], %r39;
	mov.u32 	%r50, %r13;
$L__BB6_11:
	setp.ne.s16 	%p9, %rs1, 0;
	selp.s32 	%r40, -1, 0, %p9;
	mul.wide.s32 	%rd27, %r40, 4;
	add.s64 	%rd28, %rd4, %rd27;
	ld.global.u32 	%r15, [%rd28];
	setp.le.u32 	%p10, %r15, %r50;
	@%p10 bra 	$L__BB6_13;
	mov.b32 	%r41, 1;
	st.global.u32 	[%rd2], %r41;
	mov.u32 	%r50, %r15;
$L__BB6_13:
	setp.ne.s16 	%p11, %rs2, 0;
	selp.s32 	%r42, -1, 0, %p11;
	add.s32 	%r43, %r28, %r42;
	mad.lo.s32 	%r44, %r43, %r19, %r1;
	mul.wide.u32 	%rd29, %r44, 4;
	add.s64 	%rd30, %rd3, %rd29;
	ld.global.u32 	%r17, [%rd30];
	setp.le.u32 	%p12, %r17, %r50;
	@%p12 bra 	$L__BB6_15;
	mov.b32 	%r45, 1;
	st.global.u32 	[%rd2], %r45;
	mov.u32 	%r50, %r17;
$L__BB6_15:
	add.s64 	%rd32, %rd1, %rd11;
	st.global.u32 	[%rd32], %r50;
$L__BB6_16:
	ret;

}
	// .globl	labelComponentsFar
.visible .entry labelComponentsFar(
	.param .u64 .ptr .align 1 labelComponentsFar_param_0,
	.param .u64 .ptr .align 1 labelComponentsFar_param_1,
	.param .u64 .ptr .align 1 labelComponentsFar_param_2,
	.param .u32 labelComponentsFar_param_3,
	.param .u32 labelComponentsFar_param_4,
	.param .u64 .ptr .align 1 labelComponentsFar_param_5
)
{
	.reg .pred 	%p<12>;
	.reg .b16 	%rs<5>;
	.reg .b32 	%r<52>;
	.reg .b64 	%rd<27>;

	ld.param.u64 	%rd6, [labelComponentsFar_param_0];
	ld.param.u64 	%rd4, [labelComponentsFar_param_1];
	ld.param.u64 	%rd5, [labelComponentsFar_param_2];
	ld.param.u32 	%r17, [labelComponentsFar_param_3];
	ld.param.u32 	%r18, [labelComponentsFar_param_4];
	ld.param.u64 	%rd7, [labelComponentsFar_param_5];
	cvta.to.global.u64 	%rd1, %rd7;
	cvta.to.global.u64 	%rd2, %rd6;
	mov.u32 	%r20, %ctaid.x;
	mov.u32 	%r21, %ntid.x;
	mov.u32 	%r22, %tid.x;
	mad.lo.s32 	%r1, %r20, %r21, %r22;
	mov.u32 	%r23, %ctaid.y;
	mov.u32 	%r24, %ntid.y;
	mov.u32 	%r25, %tid.y;
	mad.lo.s32 	%r26, %r23, %r24, %r25;
	setp.ge.u32 	%p1, %r1, %r17;
	setp.ge.u32 	%p2, %r26, %r18;
	or.pred  	%p3, %p1, %p2;
	@%p3 bra 	$L__BB7_14;
	cvta.to.global.u64 	%rd8, %rd5;
	mad.lo.s32 	%r3, %r17, %r26, %r1;
	mul.wide.s32 	%rd9, %r3, 4;
	add.s64 	%rd3, %rd2, %rd9;
	ld.global.u32 	%r47, [%rd3];
	mul.wide.s32 	%rd10, %r3, 8;
	add.s64 	%rd11, %rd8, %rd10;
	ld.global.v4.u16 	{%rs4, %rs1, %rs2, %rs3}, [%rd11];
	cvt.u32.u16 	%r27, %rs4;
	mul.wide.u32 	%rd12, %r27, 4;
	add.s64 	%rd13, %rd3, %rd12;
	ld.global.u32 	%r5, [%rd13];
	setp.le.u32 	%p4, %r5, %r47;
	@%p4 bra 	$L__BB7_3;
	mov.b32 	%r28, 1;
	st.global.u32 	[%rd1], %r28;
	mov.u32 	%r47, %r5;
$L__BB7_3:
	cvt.u32.u16 	%r29, %rs1;
	add.s32 	%r30, %r26, %r29;
	mad.lo.s32 	%r31, %r30, %r17, %r1;
	mul.wide.u32 	%rd14, %r31, 4;
	add.s64 	%rd15, %rd2, %rd14;
	ld.global.u32 	%r7, [%rd15];
	setp.le.u32 	%p5, %r7, %r47;
	@%p5 bra 	$L__BB7_5;
	mov.b32 	%r32, 1;
	st.global.u32 	[%rd1], %r32;
	mov.u32 	%r47, %r7;
$L__BB7_5:
	cvt.u32.u16 	%r33, %rs2;
	sub.s32 	%r34, %r3, %r33;
	mul.wide.s32 	%rd16, %r34, 4;
	add.s64 	%rd17, %rd2, %rd16;
	ld.global.u32 	%r9, [%rd17];
	setp.le.u32 	%p6, %r9, %r47;
	@%p6 bra 	$L__BB7_7;
	mov.b32 	%r35, 1;
	st.global.u32 	[%rd1], %r35;
	mov.u32 	%r47, %r9;
$L__BB7_7:
	cvt.u32.u16 	%r36, %rs3;
	sub.s32 	%r37, %r26, %r36;
	mad.lo.s32 	%r38, %r37, %r17, %r1;
	mul.wide.u32 	%rd18, %r38, 4;
	add.s64 	%rd19, %rd2, %rd18;
	ld.global.u32 	%r11, [%rd19];
	setp.le.u32 	%p7, %r11, %r47;
	@%p7 bra 	$L__BB7_9;
	mov.b32 	%r39, 1;
	st.global.u32 	[%rd1], %r39;
	mov.u32 	%r47, %r11;
$L__BB7_9:
	setp.ne.s16 	%p8, %rs2, 0;
	selp.s32 	%r40, -1, 0, %p8;
	mul.wide.s32 	%rd20, %r40, 4;
	add.s64 	%rd21, %rd3, %rd20;
	ld.global.u32 	%r13, [%rd21];
	setp.le.u32 	%p9, %r13, %r47;
	@%p9 bra 	$L__BB7_11;
	mov.b32 	%r41, 1;
	st.global.u32 	[%rd1], %r41;
	mov.u32 	%r47, %r13;
$L__BB7_11:
	setp.ne.s16 	%p10, %rs3, 0;
	selp.s32 	%r42, -1, 0, %p10;
	add.s32 	%r43, %r26, %r42;
	mad.lo.s32 	%r44, %r43, %r17, %r1;
	mul.wide.u32 	%rd22, %r44, 4;
	add.s64 	%rd23, %rd2, %rd22;
	ld.global.u32 	%r15, [%rd23];
	setp.le.u32 	%p11, %r15, %r47;
	@%p11 bra 	$L__BB7_13;
	mov.b32 	%r45, 1;
	st.global.u32 	[%rd1], %r45;
	mov.u32 	%r47, %r15;
$L__BB7_13:
	cvta.to.global.u64 	%rd24, %rd4;
	add.s64 	%rd26, %rd24, %rd9;
	st.global.u32 	[%rd26], %r47;
$L__BB7_14:
	ret;

}
	// .globl	initRootLinks
.visible .entry initRootLinks(
	.param .u64 .ptr .align 1 initRootLinks_param_0,
	.param .u32 initRootLinks_param_1,
	.param .u32 initRootLinks_param_2
)
{
	.reg .pred 	%p<4>;
	.reg .b32 	%r<14>;
	.reg .b64 	%rd<5>;

	ld.param.u64 	%rd1, [initRootLinks_param_0];
	ld.param.u32 	%r3, [initRootLinks_param_1];
	ld.param.u32 	%r4, [initRootLinks_param_2];
	mov.u32 	%r6, %ctaid.x;
	mov.u32 	%r7, %ntid.x;
	mov.u32 	%r8, %tid.x;
	mad.lo.s32 	%r1, %r6, %r7, %r8;
	mov.u32 	%r9, %ctaid.y;
	mov.u32 	%r10, %ntid.y;
	mov.u32 	%r11, %tid.y;
	mad.lo.s32 	%r12, %r9, %r10, %r11;
	setp.ge.u32 	%p1, %r1, %r3;
	setp.ge.u32 	%p2, %r12, %r4;
	or.pred  	%p3, %p1, %p2;
	@%p3 bra 	$L__BB8_2;
	cvta.to.global.u64 	%rd2, %rd1;
	mad.lo.s32 	%r13, %r3, %r12, %r1;
	mul.wide.s32 	%rd3, %r13, 4;
	add.s64 	%rd4, %rd2, %rd3;
	st.global.u32 	[%rd4], %r13;
$L__BB8_2:
	ret;

}


// ===== COMPILED SASS (sm_100) =====

	.target	sm_100

	.elftype	@"ET_EXEC"


//--------------------- .note.nv.tkinfo           --------------------------
	.section	.note.nv.tkinfo,"",@"SHT_NOTE"
	.sectionflags	@"SHF_NOTE_NV_TKINFO"
	.tkinfo
        /*0018*/ 	.word	0x00000002
        /*0030*/ 	.string	""
        /*0030*/ 	.string	"ptxas"
        /*0030*/ 	.string	"Cuda compilation tools, release 13.0, V13.0.88"
        /*0030*/ 	.string	"Build cuda_13.0.r13.0/compiler.36424714_0"
        /*0030*/ 	.string	"-arch sm_100 -m 64 "



//--------------------- .note.nv.cuinfo           --------------------------
	.section	.note.nv.cuinfo,"",@"SHT_NOTE"
	.sectionflags	@"SHF_NOTE_NV_CUINFO"
        /*0018*/ 	.short	0x0002
        /*001a*/ 	.short	0x0064
        /*001c*/ 	.short	0x0082
	.zero		2


//--------------------- .nv.info                  --------------------------
	.section	.nv.info,"",@"SHT_CUDA_INFO"
	.align	4


	//----- nvinfo : EIATTR_REGCOUNT
	.align		4
        /*0000*/ 	.byte	0x04, 0x2f
        /*0002*/ 	.short	(.L_1 - .L_0)
	.align		4
.L_0:
        /*0004*/ 	.word	index@(labelWithSharedLinks)
        /*0008*/ 	.word	0x00000018


	//----- nvinfo : EIATTR_FRAME_SIZE
	.align		4
.L_1:
        /*000c*/ 	.byte	0x04, 0x11
        /*000e*/ 	.short	(.L_3 - .L_2)
	.align		4
.L_2:
        /*0010*/ 	.word	index@(labelWithSharedLinks)
        /*0014*/ 	.word	0x00000000


	//----- nvinfo : EIATTR_REGCOUNT
	.align		4
.L_3:
        /*0018*/ 	.byte	0x04, 0x2f
        /*001a*/ 	.short	(.L_5 - .L_4)
	.align		4
.L_4:
        /*001c*/ 	.word	index@(setRootLabelIter)
        /*0020*/ 	.word	0x00000012


	//----- nvinfo : EIATTR_FRAME_SIZE
	.align		4
.L_5:
        /*0024*/ 	.byte	0x04, 0x11
        /*0026*/ 	.short	(.L_7 - .L_6)
	.align		4
.L_6:
        /*0028*/ 	.word	index@(setRootLabelIter)
        /*002c*/ 	.word	0x00000000


	//----- nvinfo : EIATTR_REGCOUNT
	.align		4
.L_7:
        /*0030*/ 	.byte	0x04, 0x2f
        /*0032*/ 	.short	(.L_9 - .L_8)
	.align		4
.L_8:
        /*0034*/ 	.word	index@(globalizeLinksVertical)
        /*0038*/ 	.word	0x0000000c


	//----- nvinfo : EIATTR_FRAME_SIZE
	.align		4
.L_9:
        /*003c*/ 	.byte	0x04, 0x11
        /*003e*/ 	.short	(.L_11 - .L_10)
	.align		4
.L_10:
        /*0040*/ 	.word	index@(globalizeLinksVertical)
        /*0044*/ 	.word	0x00000000


	//----- nvinfo : EIATTR_REGCOUNT
	.align		4
.L_11:
        /*0048*/ 	.byte	0x04, 0x2f
        /*004a*/ 	.short	(.L_13 - .L_12)
	.align		4
.L_12:
        /*004c*/ 	.word	index@(globalizeLinksHorizontal)
        /*0050*/ 	.word	0x0000000e


	//----- nvinfo : EIATTR_FRAME_SIZE
	.align		4
.L_13:
        /*0054*/ 	.byte	0x04, 0x11
        /*0056*/ 	.short	(.L_15 - .L_14)
	.align		4
.L_14:
        /*0058*/ 	.word	index@(globalizeLinksHorizontal)
        /*005c*/ 	.word	0x00000000


	//----- nvinfo : EIATTR_REGCOUNT
	.align		4
.L_15:
        /*0060*/ 	.byte	0x04, 0x2f
        /*0062*/ 	.short	(.L_17 - .L_16)
	.align		4
.L_16:
        /*0064*/ 	.word	index@(labelWithConnectionInfoMore32)
        /*0068*/ 	.word	0x00000014


	//----- nvinfo : EIATTR_FRAME_SIZE
	.align		4
.L_17:
        /*006c*/ 	.byte	0x04, 0x11
        /*006e*/ 	.short	(.L_19 - .L_18)
	.align		4
.L_18:
        /*0070*/ 	.word	index@(labelWithConnectionInfoMore32)
        /*0074*/ 	.word	0x00000000


	//----- nvinfo : EIATTR_REGCOUNT
	.align		4
.L_19:
        /*0078*/ 	.byte	0x04, 0x2f
        /*007a*/ 	.short	(.L_21 - .L_20)
	.align		4
.L_20:
        /*007c*/ 	.word	index@(classifyRootCandidates)
        /*0080*/ 	.word	0x0000000e


	//----- nvinfo : EIATTR_FRAME_SIZE
	.align		4
.L_21:
        /*0084*/ 	.byte	0x04, 0x11
        /*0086*/ 	.short	(.L_23 - .L_22)
	.align		4
.L_22:
        /*0088*/ 	.word	index@(classifyRootCandidates)
        /*008c*/ 	.word	0x00000000


	//----- nvinfo : EIATTR_REGCOUNT
	.align		4
.L_23:
        /*0090*/ 	.byte	0x04, 0x2f
        /*0092*/ 	.short	(.L_25 - .L_24)
	.align		4
.L_24:
        /*0094*/ 	.word	index@(labelComponentsFarRootCandidates)
        /*0098*/ 	.word	0x0000001a


	//----- nvinfo : EIATTR_FRAME_SIZE
	.align		4
.L_25:
        /*009c*/ 	.byte	0x04, 0x11
        /*009e*/ 	.short	(.L_27 - .L_26)
	.align		4
.L_26:
        /*00a0*/ 	.word	index@(labelComponentsFarRootCandidates)
        /*00a4*/ 	.word	0x00000000


	//----- nvinfo : EIATTR_REGCOUNT
	.align		4
.L_27:
        /*00a8*/ 	.byte	0x04, 0x2f
        /*00aa*/ 	.short	(.L_29 - .L_28)
	.align		4
.L_28:
        /*00ac*/ 	.word	index@(labelComponentsFar)
        /*00b0*/ 	.word	0x0000001a


	//----- nvinfo : EIATTR_FRAME_SIZE
	.align		4
.L_29:
        /*00b4*/ 	.byte	0x04, 0x11
        /*00b6*/ 	.short	(.L_31 - .L_30)
	.align		4
.L_30:
        /*00b8*/ 	.word	index@(labelComponentsFar)
        /*00bc*/ 	.word	0x00000000


	//----- nvinfo : EIATTR_REGCOUNT
	.align		4
.L_31:
        /*00c0*/ 	.byte	0x04, 0x2f
        /*00c2*/ 	.short	(.L_33 - .L_32)
	.align		4
.L_32:
        /*00c4*/ 	.word	index@(initRootLinks)
        /*00c8*/ 	.word	0x00000008


	//----- nvinfo : EIATTR_FRAME_SIZE
	.align		4
.L_33:
        /*00cc*/ 	.byte	0x04, 0x11
        /*00ce*/ 	.short	(.L_35 - .L_34)
	.align		4
.L_34:
        /*00d0*/ 	.word	index@(initRootLinks)
        /*00d4*/ 	.word	0x00000000


	//----- nvinfo : EIATTR_MIN_STACK_SIZE
	.align		4
.L_35:
        /*00d8*/ 	.byte	0x04, 0x12
        /*00da*/ 	.short	(.L_37 - .L_36)
	.align		4
.L_36:
        /*00dc*/ 	.word	index@(initRootLinks)
        /*00e0*/ 	.word	0x00000000


	//----- nvinfo : EIATTR_MIN_STACK_SIZE
	.align		4
.L_37:
        /*00e4*/ 	.byte	0x04, 0x12
        /*00e6*/ 	.short	(.L_39 - .L_38)
	.align		4
.L_38:
        /*00e8*/ 	.word	index@(labelComponentsFar)
        /*00ec*/ 	.word	0x00000000


	//----- nvinfo : EIATTR_MIN_STACK_SIZE
	.align		4
.L_39:
        /*00f0*/ 	.byte	0x04, 0x12
        /*00f2*/ 	.short	(.L_41 - .L_40)
	.align		4
.L_40:
        /*00f4*/ 	.word	index@(labelComponentsFarRootCandidates)
        /*00f8*/ 	.word	0x00000000


	//----- nvinfo : EIATTR_MIN_STACK_SIZE
	.align		4
.L_41:
        /*00fc*/ 	.byte	0x04, 0x12
        /*00fe*/ 	.short	(.L_43 - .L_42)
	.align		4
.L_42:
        /*0100*/ 	.word	index@(classifyRootCandidates)
        /*0104*/ 	.word	0x00000000


	//----- nvinfo : EIATTR_MIN_STACK_SIZE
	.align		4
.L_43:
        /*0108*/ 	.byte	0x04, 0x12
        /*010a*/ 	.short	(.L_45 - .L_44)
	.align		4
.L_44:
        /*010c*/ 	.word	index@(labelWithConnectionInfoMore32)
        /*0110*/ 	.word	0x00000000


	//----- nvinfo : EIATTR_MIN_STACK_SIZE
	.align		4
.L_45:
        /*0114*/ 	.byte	0x04, 0x12
        /*0116*/ 	.short	(.L_47 - .L_46)
	.align		4
.L_46:
        /*0118*/ 	.word	index@(globalizeLinksHorizontal)
        /*011c*/ 	.word	0x00000000


	//----- nvinfo : EIATTR_MIN_STACK_SIZE
	.align		4
.L_47:
        /*0120*/ 	.byte	0x04, 0x12
        /*0122*/ 	.short	(.L_49 - .L_48)
	.align		4
.L_48:
        /*0124*/ 	.word	index@(globalizeLinksVertical)
        /*0128*/ 	.word	0x00000000


	//----- nvinfo : EIATTR_MIN_STACK_SIZE
	.align		4
.L_49:
        /*012c*/ 	.byte	0x04, 0x12
        /*012e*/ 	.short	(.L_51 - .L_50)
	.align		4
.L_50:
        /*0130*/ 	.word	index@(setRootLabelIter)
        /*0134*/ 	.word	0x00000000


	//----- nvinfo : EIATTR_MIN_STACK_SIZE
	.align		4
.L_51:
        /*0138*/ 	.byte	0x04, 0x12
        /*013a*/ 	.short	(.L_53 - .L_52)
	.align		4
.L_52:
        /*013c*/ 	.word	index@(labelWithSharedLinks)
        /*0140*/ 	.word	0x00000000
.L_53:


//--------------------- .nv.compat                --------------------------
	.section	.nv.compat,"",@"SHT_CUDA_COMPAT_INFO"
	.align	4
        /*0000*/ 	.byte	0x02, 0x09, 0x00, 0x00, 0x02, 0x02, 0x01, 0x00, 0x02, 0x05, 0x05, 0x00, 0x03, 0x07, 0x01, 0x01
        /*0010*/ 	.byte	0x02, 0x03, 0x00, 0x00, 0x02, 0x06, 0x01, 0x00, 0x04, 0x0b, 0x08, 0x00, 0x09, 0x00, 0x00, 0x00
        /*0020*/ 	.byte	0x00, 0x00, 0x00, 0x00


//--------------------- .nv.info.initRootLinks    --------------------------
	.section	.nv.info.initRootLinks,"",@"SHT_CUDA_INFO"
	.sectionflags	@""
	.align	4


	//----- nvinfo : EIATTR_CUDA_API_VERSION
	.align		4
        /*0000*/ 	.byte	0x04, 0x37
        /*0002*/ 	.short	(.L_55 - .L_54)
.L_54:
        /*0004*/ 	.word	0x00000082


	//----- nvinfo : EIATTR_KPARAM_INFO
	.align		4
.L_55:
        /*0008*/ 	.byte	0x04, 0x17
        /*000a*/ 	.short	(.L_57 - .L_56)
.L_56:
        /*000c*/ 	.word	0x00000000
        /*0010*/ 	.short	0x0002
        /*0012*/ 	.short	0x000c
        /*0014*/ 	.byte	0x00, 0xf0, 0x11, 0x00


	//----- nvinfo : EIATTR_KPARAM_INFO
	.align		4
.L_57:
        /*0018*/ 	.byte	0x04, 0x17
        /*001a*/ 	.short	(.L_59 - .L_58)
.L_58:
        /*001c*/ 	.word	0x00000000
        /*0020*/ 	.short	0x0001
        /*0022*/ 	.short	0x0008
        /*0024*/ 	.byte	0x00, 0xf0, 0x11, 0x00


	//----- nvinfo : EIATTR_KPARAM_INFO
	.align		4
.L_59:
        /*0028*/ 	.byte	0x04, 0x17
        /*002a*/ 	.short	(.L_61 - .L_60)
.L_60:
        /*002c*/ 	.word	0x00000000
        /*0030*/ 	.short	0x0000
        /*0032*/ 	.short	0x0000
        /*0034*/ 	.byte	0x00, 0xf5, 0x21, 0x00


	//----- nvinfo : EIATTR_SPARSE_MMA_MASK
	.align		4
.L_61:
        /*0038*/ 	.byte	0x03, 0x50
        /*003a*/ 	.short	0x0000


	//----- nvinfo : EIATTR_MAXREG_COUNT
	.align		4
        /*003c*/ 	.byte	0x03, 0x1b
        /*003e*/ 	.short	0x00ff


	//----- nvinfo : EIATTR_MERCURY_ISA_VERSION
	.align		4
        /*0040*/ 	.byte	0x03, 0x5f
        /*0042*/ 	.short	0x0101


	//----- nvinfo : EIATTR_VRC_CTA_INIT_COUNT
	.align		4
        /*0044*/ 	.byte	0x02, 0x4a
	.zero		1
	.zero		1


	//----- nvinfo : EIATTR_EXIT_INSTR_OFFSETS
	.align		4
        /*0048*/ 	.byte	0x04, 0x1c
        /*004a*/ 	.short	(.L_63 - .L_62)


	//   ....[0]....
.L_62:
        /*004c*/ 	.word	0x000000c0


	//   ....[1]....
        /*0050*/ 	.word	0x00000120


	//----- nvinfo : EIATTR_CBANK_PARAM_SIZE
	.align		4
.L_63:
        /*0054*/ 	.byte	0x03, 0x19
        /*0056*/ 	.short	0x0010


	//----- nvinfo : EIATTR_PARAM_CBANK
	.align		4
        /*0058*/ 	.byte	0x04, 0x0a
        /*005a*/ 	.short	(.L_65 - .L_64)
	.align		4
.L_64:
        /*005c*/ 	.word	index@(.nv.constant0.initRootLinks)
        /*0060*/ 	.short	0x0380
        /*0062*/ 	.short	0x0010


	//----- nvinfo : EIATTR_SW_WAR
	.align		4
.L_65:
        /*0064*/ 	.byte	0x04, 0x36
        /*0066*/ 	.short	(.L_67 - .L_66)
.L_66:
        /*0068*/ 	.word	0x00000008
.L_67:


//--------------------- .nv.info.labelComponentsFar --------------------------
	.section	.nv.info.labelComponentsFar,"",@"SHT_CUDA_INFO"
	.sectionflags	@""
	.align	4


	//----- nvinfo : EIATTR_CUDA_API_VERSION
	.align		4
        /*0000*/ 	.byte	0x04, 0x37
        /*0002*/ 	.short	(.L_69 - .L_68)
.L_68:
        /*0004*/ 	.word	0x00000082


	//----- nvinfo : EIATTR_KPARAM_INFO
	.align		4
.L_69:
        /*0008*/ 	.byte	0x04, 0x17
        /*000a*/ 	.short	(.L_71 - .L_70)
.L_70:
        /*000c*/ 	.word	0x00000000
        /*0010*/ 	.short	0x0005
        /*0012*/ 	.short	0x0020
        /*0014*/ 	.byte	0x00, 0xf5, 0x21, 0x00


	//----- nvinfo : EIATTR_KPARAM_INFO
	.align		4
.L_71:
        /*0018*/ 	.byte	0x04, 0x17
        /*001a*/ 	.short	(.L_73 - .L_72)
.L_72:
        /*001c*/ 	.word	0x00000000
        /*0020*/ 	.short	0x0004
        /*0022*/ 	.short	0x001c
        /*0024*/ 	.byte	0x00, 0xf0, 0x11, 0x00


	//----- nvinfo : EIATTR_KPARAM_INFO
	.align		4
.L_73:
        /*0028*/ 	.byte	0x04, 0x17
        /*002a*/ 	.short	(.L_75 - .L_74)
.L_74:
        /*002c*/ 	.word	0x00000000
        /*0030*/ 	.short	0x0003
        /*0032*/ 	.short	0x0018
        /*0034*/ 	.byte	0x00, 0xf0, 0x11, 0x00


	//----- nvinfo : EIATTR_KPARAM_INFO
	.align		4
.L_75:
        /*0038*/ 	.byte	0x04, 0x17
        /*003a*/ 	.short	(.L_77 - .L_76)
.L_76:
        /*003c*/ 	.word	0x00000000
        /*0040*/ 	.short	0x0002
        /*0042*/ 	.short	0x0010
        /*0044*/ 	.byte	0x00, 0xf5, 0x21, 0x00


	//----- nvinfo : EIATTR_KPARAM_INFO
	.align		4
.L_77:
        /*0048*/ 	.byte	0x04, 0x17
        /*004a*/ 	.short	(.L_79 - .L_78)
.L_78:
        /*004c*/ 	.word	0x00000000
        /*0050*/ 	.short	0x0001
        /*0052*/ 	.short	0x0008
        /*0054*/ 	.byte	0x00, 0xf5, 0x21, 0x00


	//----- nvinfo : EIATTR_KPARAM_INFO
	.align		4
.L_79:
        /*0058*/ 	.byte	0x04, 0x17
        /*005a*/ 	.short	(.L_81 - .L_80)
.L_80:
        /*005c*/ 	.word	0x00000000
        /*0060*/ 	.short	0x0000
        /*0062*/ 	.short	0x0000
        /*0064*/ 	.byte	0x00, 0xf5, 0x21, 0x00


	//----- nvinfo : EIATTR_SPARSE_MMA_MASK
	.align		4
.L_81:
        /*0068*/ 	.byte	0x03, 0x50
        /*006a*/ 	.short	0x0000


	//----- nvinfo : EIATTR_MAXREG_COUNT
	.align		4
        /*006c*/ 	.byte	0x03, 0x1b
        /*006e*/ 	.short	0x00ff


	//----- nvinfo : EIATTR_MERCURY_ISA_VERSION
	.align		4
        /*0070*/ 	.byte	0x03, 0x5f
        /*0072*/ 	.short	0x0101


	//----- nvinfo : EIATTR_VRC_CTA_INIT_COUNT
	.align		4
        /*0074*/ 	.byte	0x02, 0x4a
	.zero		1
	.zero		1


	//----- nvinfo : EIATTR_EXIT_INSTR_OFFSETS
	.align		4
        /*0078*/ 	.byte	0x04, 0x1c
        /*007a*/ 	.short	(.L_83 - .L_82)


	//   ....[0]....
.L_82:
        /*007c*/ 	.word	0x000000c0


	//   ....[1]....
        /*0080*/ 	.word	0x00000530


	//----- nvinfo : EIATTR_CBANK_PARAM_SIZE
	.align		4
.L_83:
        /*0084*/ 	.byte	0x03, 0x19
        /*0086*/ 	.short	0x0028


	//----- nvinfo : EIATTR_PARAM_CBANK
	.align		4
        /*0088*/ 	.byte	0x04, 0x0a
        /*008a*/ 	.short	(.L_85 - .L_84)
	.align		4
.L_84:
        /*008c*/ 	.word	index@(.nv.constant0.labelComponentsFar)
        /*0090*/ 	.short	0x0380
        /*0092*/ 	.short	0x0028


	//----- nvinfo : EIATTR_SW_WAR
	.align		4
.L_85:
        /*0094*/ 	.byte	0x04, 0x36
        /*0096*/ 	.short	(.L_87 - .L_86)
.L_86:
        /*0098*/ 	.word	0x00000008
.L_87:


//--------------------- .nv.info.labelComponentsFarRootCandidates --------------------------
	.section	.nv.info.labelComponentsFarRootCandidates,"",@"SHT_CUDA_INFO"
	.sectionflags	@""
	.align	4


	//----- nvinfo : EIATTR_CUDA_API_VERSION
	.align		4
        /*0000*/ 	.byte	0x04, 0x37
        /*0002*/ 	.short	(.L_89 - .L_88)
.L_88:
        /*0004*/ 	.word	0x00000082


	//----- nvinfo : EIATTR_KPARAM_INFO
	.align		4
.L_89:
        /*0008*/ 	.byte	0x04, 0x17
        /*000a*/ 	.short	(.L_91 - .L_90)
.L_90:
        /*000c*/ 	.word	0x00000000
        /*0010*/ 	.short	0x0007
        /*0012*/ 	.short	0x0030
        /*0014*/ 	.byte	0x00, 0xf5, 0x21, 0x00


	//----- nvinfo : EIATTR_KPARAM_INFO
	.align		4
.L_91:
        /*0018*/ 	.byte	0x04, 0x17
        /*001a*/ 	.short	(.L_93 - .L_92)
.L_92:
        /*001c*/ 	.word	0x00000000
        /*0020*/ 	.short	0x0006
        /*0022*/ 	.short	0x002c
        /*0024*/ 	.byte	0x00, 0xf0, 0x11, 0x00


	//----- nvinfo : EIATTR_KPARAM_INFO
	.align		4
.L_93:
        /*0028*/ 	.byte	0x04, 0x17
        /*002a*/ 	.short	(.L_95 - .L_94)
.L_94:
        /*002c*/ 	.word	0x00000000
        /*0030*/ 	.short	0x0005
        /*0032*/ 	.short	0x0028
        /*0034*/ 	.byte	0x00, 0xf0, 0x11, 0x00


	//----- nvinfo : EIATTR_KPARAM_INFO
	.align		4
.L_95:
        /*0038*/ 	.byte	0x04, 0x17
        /*003a*/ 	.short	(.L_97 - .L_96)
.L_96:
        /*003c*/ 	.word	0x00000000
        /*0040*/ 	.short	0x0004
        /*0042*/ 	.short	0x0020
        /*0044*/ 	.byte	0x00, 0xf5, 0x21, 0x00


	//----- nvinfo : EIATTR_KPARAM_INFO
	.align		4
.L_97:
        /*0048*/ 	.byte	0x04, 0x17
        /*004a*/ 	.short	(.L_99 - .L_98)
.L_98:
        /*004c*/ 	.word	0x00000000
        /*0050*/ 	.short	0x0003
        /*0052*/ 	.short	0x0018
        /*0054*/ 	.byte	0x00, 0xf5, 0x21, 0x00


	//----- nvinfo : EIATTR_KPARAM_INFO
	.align		4
.L_99:
        /*0058*/ 	.byte	0x04, 0x17
        /*005a*/ 	.short	(.L_101 - .L_100)
.L_100:
        /*005c*/ 	.word	0x00000000
        /*0060*/ 	.short	0x0002
        /*0062*/ 	.short	0x0010
        /*0064*/ 	.byte	0x00, 0xf5, 0x21, 0x00


	//----- nvinfo : EIATTR_KPARAM_INFO
	.align		4
.L_101:
        /*0068*/ 	.byte	0x04, 0x17
        /*006a*/ 	.short	(.L_103 - .L_102)
.L_102:
        /*006c*/ 	.word	0x00000000
        /*0070*/ 	.short	0x0001
        /*0072*/ 	.short	0x0008
        /*0074*/ 	.byte	0x00, 0xf5, 0x21, 0x00


	//----- nvinfo : EIATTR_KPARAM_INFO
	.align		4
.L_103:
        /*0078*/ 	.byte	0x04, 0x17
        /*007a*/ 	.short	(.L_105 - .L_104)
.L_104:
        /*007c*/ 	.word	0x00000000
        /*0080*/ 	.short	0x0000
        /*0082*/ 	.short	0x0000
        /*0084*/ 	.byte	0x00, 0xf5, 0x21, 0x00


	//----- nvinfo : EIATTR_SPARSE_MMA_MASK
	.align		4
.L_105:
        /*0088*/ 	.byte	0x03, 0x50
        /*008a*/ 	.short	0x0000


	//----- nvinfo : EIATTR_MAXREG_COUNT
	.align		4
        /*008c*/ 	.byte	0x03, 0x1b
        /*008e*/ 	.short	0x00ff


	//----- nvinfo : EIATTR_MERCURY_ISA_VERSION
	.align		4
        /*0090*/ 	.byte	0x03, 0x5f
        /*0092*/ 	.short	0x0101


	//----- nvinfo : EIATTR_VRC_CTA_INIT_COUNT
	.align		4
        /*0094*/ 	.byte	0x02, 0x4a
	.zero		1
	.zero		1


	//----- nvinfo : EIATTR_EXIT_INSTR_OFFSETS
	.align		4
        /*0098*/ 	.byte	0x04, 0x1c
        /*009a*/ 	.short	(.L_107 - .L_106)


	//   ....[0]....
.L_106:
        /*009c*/ 	.word	0x000000c0


	//   ....[1]....
        /*00a0*/ 	.word	0x00000210


	//   ....[2]....
        /*00a4*/ 	.word	0x00000350


	//   ....[3]....
        /*00a8*/ 	.word	0x00000620


	//----- nvinfo : EIATTR_CBANK_PARAM_SIZE
	.align		4
.L_107:
        /*00ac*/ 	.byte	0x03, 0x19
        /*00ae*/ 	.short	0x0038


	//----- nvinfo : EIATTR_PARAM_CBANK
	.align		4
        /*00b0*/ 	.byte	0x04, 0x0a
        /*00b2*/ 	.short	(.L_109 - .L_108)
	.align		4
.L_108:
        /*00b4*/ 	.word	index@(.nv.constant0.labelComponentsFarRootCandidates)
        /*00b8*/ 	.short	0x0380
        /*00ba*/ 	.short	0x0038


	//----- nvinfo : EIATTR_SW_WAR
	.align		4
.L_109:
        /*00bc*/ 	.byte	0x04, 0x36
        /*00be*/ 	.short	(.L_111 - .L_110)
.L_110:
        /*00c0*/ 	.word	0x00000008
.L_111:


//--------------------- .nv.info.classifyRootCandidates --------------------------
	.section	.nv.info.classifyRootCandidates,"",@"SHT_CUDA_INFO"
	.sectionflags	@""
	.align	4


	//----- nvinfo : EIATTR_CUDA_API_VERSION
	.align		4
        /*0000*/ 	.byte	0x04, 0x37
        /*0002*/ 	.short	(.L_113 - .L_112)
.L_112:
        /*0004*/ 	.word	0x00000082


	//----- nvinfo : EIATTR_KPARAM_INFO
	.align		4
.L_113:
        /*0008*/ 	.byte	0x04, 0x17
        /*000a*/ 	.short	(.L_115 - .L_114)
.L_114:
        /*000c*/ 	.word	0x00000000
        /*0010*/ 	.short	0x0004
        /*0012*/ 	.short	0x001c
        /*0014*/ 	.byte	0x00, 0xf0, 0x11, 0x00


	//----- nvinfo : EIATTR_KPARAM_INFO
	.align		4
.L_115:
        /*0018*/ 	.byte	0x04, 0x17
        /*001a*/ 	.short	(.L_117 - .L_116)
.L_116:
        /*001c*/ 	.word	0x00000000
        /*0020*/ 	.short	0x0003
        /*0022*/ 	.short	0x0018
        /*0024*/ 	.byte	0x00, 0xf0, 0x11, 0x00


	//----- nvinfo : EIATTR_KPARAM_INFO
	.align		4
.L_117:
        /*0028*/ 	.byte	0x04, 0x17
        /*002a*/ 	.short	(.L_119 - .L_118)
.L_118:
        /*002c*/ 	.word	0x00000000
        /*0030*/ 	.short	0x0002
        /*0032*/ 	.short	0x0010
        /*0034*/ 	.byte	0x00, 0xf5, 0x21, 0x00


	//----- nvinfo : EIATTR_KPARAM_INFO
	.align		4
.L_119:
        /*0038*/ 	.byte	0x04, 0x17
        /*003a*/ 	.short	(.L_121 - .L_120)
.L_120:
        /*003c*/ 	.word	0x00000000
        /*0040*/ 	.short	0x0001
        /*0042*/ 	.short	0x0008
        /*0044*/ 	.byte	0x00, 0xf5, 0x21, 0x00


	//----- nvinfo : EIATTR_KPARAM_INFO
	.align		4
.L_121:
        /*0048*/ 	.byte	0x04, 0x17
        /*004a*/ 	.short	(.L_123 - .L_122)
.L_122:
        /*004c*/ 	.word	0x00000000
        /*0050*/ 	.short	0x0000
        /*0052*/ 	.short	0x0000
        /*0054*/ 	.byte	0x00, 0xf5, 0x21, 0x00


	//----- nvinfo : EIATTR_SPARSE_MMA_MASK
	.align		4
.L_123:
        /*0058*/ 	.byte	0x03, 0x50
        /*005a*/ 	.short	0x0000


	//----- nvinfo : EIATTR_MAXREG_COUNT
	.align		4
        /*005c*/ 	.byte	0x03, 0x1b
        /*005e*/ 	.short	0x00ff


	//----- nvinfo : EIATTR_MERCURY_ISA_VERSION
	.align		4
        /*0060*/ 	.byte	0x03, 0x5f
        /*0062*/ 	.short	0x0101


	//----- nvinfo : EIATTR_VRC_CTA_INIT_COUNT
	.align		4
        /*0064*/ 	.byte	0x02, 0x4a
	.zero		1
	.zero		1


	//----- nvinfo : EIATTR_EXIT_INSTR_OFFSETS
	.align		4
        /*0068*/ 	.byte	0x04, 0x1c
        /*006a*/ 	.short	(.L_125 - .L_124)


	//   ....[0]....
.L_124:
        /*006c*/ 	.word	0x000000c0


	//   ....[1]....
        /*0070*/ 	.word	0x00000230


	//   ....[2]....
        /*0074*/ 	.word	0x000002a0


	//----- nvinfo : EIATTR_CBANK_PARAM_SIZE
	.align		4
.L_125:
        /*0078*/ 	.byte	0x03, 0x19
        /*007a*/ 	.short	0x0020


	//----- nvinfo : EIATTR_PARAM_CBANK
	.align		4
        /*007c*/ 	.byte	0x04, 0x0a
        /*007e*/ 	.short	(.L_127 - .L_126)
	.align		4
.L_126:
        /*0080*/ 	.word	index@(.nv.constant0.classifyRootCandidates)
        /*0084*/ 	.short	0x0380
        /*0086*/ 	.short	0x0020


	//----- nvinfo : EIATTR_SW_WAR
	.align		4
.L_127:
        /*0088*/ 	.byte	0x04, 0x36
        /*008a*/ 	.short	(.L_129 - .L_128)
.L_128:
        /*008c*/ 	.word	0x00000008
.L_129:


//--------------------- .nv.info.labelWithConnectionInfoMore32 --------------------------
	.section	.nv.info.labelWithConnectionInfoMore32,"",@"SHT_CUDA_INFO"
	.sectionflags	@""
	.align	4


	//----- nvinfo : EIATTR_CUDA_API_VERSION
	.align		4
        /*0000*/ 	.byte	0x04, 0x37
        /*0002*/ 	.short	(.L_131 - .L_130)
.L_130:
        /*0004*/ 	.word	0x00000082


	//----- nvinfo : EIATTR_KPARAM_INFO
	.align		4
.L_131:
        /*0008*/ 	.byte	0x04, 0x17
        /*000a*/ 	.short	(.L_133 - .L_132)
.L_132:
        /*000c*/ 	.word	0x00000000
        /*0010*/ 	.short	0x0007
        /*0012*/ 	.short	0x0030
        /*0014*/ 	.byte	0x00, 0xf0, 0x11, 0x00


	//----- nvinfo : EIATTR_KPARAM_INFO
	.align		4
.L_133:
        /*0018*/ 	.byte	0x04, 0x17
        /*001a*/ 	.short	(.L_135 - .L_134)
.L_134:
        /*001c*/ 	.word	0x00000000
        /*0020*/ 	.short	0x0006
        /*0022*/ 	.short	0x002c
        /*0024*/ 	.byte	0x00, 0xf0, 0x11, 0x00


	//----- nvinfo : EIATTR_KPARAM_INFO
	.align		4
.L_135:
        /*0028*/ 	.byte	0x04, 0x17
        /*002a*/ 	.short	(.L_137 - .L_136)
.L_136:
        /*002c*/ 	.word	0x00000000
        /*0030*/ 	.short	0x0005
        /*0032*/ 	.short	0x0028
        /*0034*/ 	.byte	0x00, 0xf0, 0x11, 0x00


	//----- nvinfo : EIATTR_KPARAM_INFO
	.align		4
.L_137:
        /*0038*/ 	.byte	0x04, 0x17
        /*003a*/ 	.short	(.L_139 - .L_138)
.L_138:
        /*003c*/ 	.word	0x00000000
        /*0040*/ 	.short	0x0004
        /*0042*/ 	.short	0x0020
        /*0044*/ 	.byte	0x00, 0xf5, 0x21, 0x00


	//----- nvinfo : EIATTR_KPARAM_INFO
	.align		4
.L_139:
        /*0048*/ 	.byte	0x04, 0x17
        /*004a*/ 	.short	(.L_141 - .L_140)
.L_140:
        /*004c*/ 	.word	0x00000000
        /*0050*/ 	.short	0x0003
        /*0052*/ 	.short	0x0018
        /*0054*/ 	.byte	0x00, 0xf5, 0x21, 0x00


	//----- nvinfo : EIATTR_KPARAM_INFO
	.align		4
.L_141:
        /*0058*/ 	.byte	0x04, 0x17
        /*005a*/ 	.short	(.L_143 - .L_142)
.L_142:
        /*005c*/ 	.word	0x00000000
        /*0060*/ 	.short	0x0002
        /*0062*/ 	.short	0x0010
        /*0064*/ 	.byte	0x00, 0xf5, 0x21, 0x00


	//----- nvinfo : EIATTR_KPARAM_INFO
	.align		4
.L_143:
        /*0068*/ 	.byte	0x04, 0x17
        /*006a*/ 	.short	(.L_145 - .L_144)
.L_144:
        /*006c*/ 	.word	0x00000000
        /*0070*/ 	.short	0x0001
        /*0072*/ 	.short	0x0008
        /*0074*/ 	.byte	0x00, 0xf5, 0x21, 0x00


	//----- nvinfo : EIATTR_KPARAM_INFO
	.align		4
.L_145:
        /*0078*/ 	.byte	0x04, 0x17
        /*007a*/ 	.short	(.L_147 - .L_146)
.L_146:
        /*007c*/ 	.word	0x00000000
        /*0080*/ 	.short	0x0000
        /*0082*/ 	.short	0x0000
        /*0084*/ 	.byte	0x00, 0xf5, 0x21, 0x00


	//----- nvinfo : EIATTR_SPARSE_MMA_MASK
	.align		4
.L_147:
        /*0088*/ 	.byte	0x03, 0x50
        /*008a*/ 	.short	0x0000


	//----- nvinfo : EIATTR_MAXREG_COUNT
	.align		4
        /*008c*/ 	.byte	0x03, 0x1b
        /*008e*/ 	.short	0x00ff


	//----- nvinfo : EIATTR_MERCURY_ISA_VERSION
	.align		4
        /*0090*/ 	.byte	0x03, 0x5f
        /*0092*/ 	.short	0x0101


	//----- nvinfo : EIATTR_VRC_CTA_INIT_COUNT
	.align		4
        /*0094*/ 	.byte	0x02, 0x4a
	.zero		1
	.zero		1


	//----- nvinfo : EIATTR_EXIT_INSTR_OFFSETS
	.align		4
        /*0098*/ 	.byte	0x04, 0x1c
        /*009a*/ 	.short	(.L_149 - .L_148)


	//   ....[0]....
.L_148:
        /*009c*/ 	.word	0x000000d0


	//   ....[1]....
        /*00a0*/ 	.word	0x00001630


	//----- nvinfo : EIATTR_CRS_STACK_SIZE
	.align		4
.L_149:
        /*00a4*/ 	.byte	0x04, 0x1e
        /*00a6*/ 	.short	(.L_151 - .L_150)
.L_150:
        /*00a8*/ 	.word	0x00000000


	//----- nvinfo : EIATTR_CBANK_PARAM_SIZE
	.align		4
.L_151:
        /*00ac*/ 	.byte	0x03, 0x19
        /*00ae*/ 	.short	0x0034


	//----- nvinfo : EIATTR_PARAM_CBANK
	.align		4
        /*00b0*/ 	.byte	0x04, 0x0a
        /*00b2*/ 	.short	(.L_153 - .L_152)
	.align		4
.L_152:
        /*00b4*/ 	.word	index@(.nv.constant0.labelWithConnectionInfoMore32)
        /*00b8*/ 	.short	0x0380
        /*00ba*/ 	.short	0x0034


	//----- nvinfo : EIATTR_SW_WAR
	.align		4
.L_153:
        /*00bc*/ 	.byte	0x04, 0x36
        /*00be*/ 	.short	(.L_155 - .L_154)
.L_154:
        /*00c0*/ 	.word	0x00000008
.L_155:


//--------------------- .nv.info.globalizeLinksHorizontal --------------------------
	.section	.nv.info.globalizeLinksHorizontal,"",@"SHT_CUDA_INFO"
	.sectionflags	@""
	.align	4


	//----- nvinfo : EIATTR_CUDA_API_VERSION
	.align		4
        /*0000*/ 	.byte	0x04, 0x37
        /*0002*/ 	.short	(.L_157 - .L_156)
.L_156:
        /*0004*/ 	.word	0x00000082


	//----- nvinfo : EIATTR_KPARAM_INFO
	.align		4
.L_157:
        /*0008*/ 	.byte	0x04, 0x17
        /*000a*/ 	.short	(.L_159 - .L_158)
.L_158:
        /*000c*/ 	.word	0x00000000
        /*0010*/ 	.short	0x0004
        /*0012*/ 	.short	0x0014
        /*0014*/ 	.byte	0x00, 0xf0, 0x11, 0x00


	//----- nvinfo : EIATTR_KPARAM_INFO
	.align		4
.L_159:
        /*0018*/ 	.byte	0x04, 0x17
        /*001a*/ 	.short	(.L_161 - .L_160)
.L_160:
        /*001c*/ 	.word	0x00000000
        /*0020*/ 	.short	0x0003
        /*0022*/ 	.short	0x0010
        /*0024*/ 	.byte	0x00, 0xf0, 0x11, 0x00


	//----- nvinfo : EIATTR_KPARAM_INFO
	.align		4
.L_161:
        /*0028*/ 	.byte	0x04, 0x17
        /*002a*/ 	.short	(.L_163 - .L_162)
.L_162:
        /*002c*/ 	.word	0x00000000
        /*0030*/ 	.short	0x0002
        /*0032*/ 	.short	0x000c
        /*0034*/ 	.byte	0x00, 0xf0, 0x11, 0x00


	//----- nvinfo : EIATTR_KPARAM_INFO
	.align		4
.L_163:
        /*0038*/ 	.byte	0x04, 0x17
        /*003a*/ 	.short	(.L_165 - .L_164)
.L_164:
        /*003c*/ 	.word	0x00000000
        /*0040*/ 	.short	0x0001
        /*0042*/ 	.short	0x0008
        /*0044*/ 	.byte	0x00, 0xf0, 0x11, 0x00


	//----- nvinfo : EIATTR_KPARAM_INFO
	.align		4
.L_165:
        /*0048*/ 	.byte	0x04, 0x17
        /*004a*/ 	.short	(.L_167 - .L_166)
.L_166:
        /*004c*/ 	.word	0x00000000
        /*0050*/ 	.short	0x0000
        /*0052*/ 	.short	0x0000
        /*0054*/ 	.byte	0x00, 0xf5, 0x21, 0x00


	//----- nvinfo : EIATTR_SPARSE_MMA_MASK
	.align		4
.L_167:
        /*0058*/ 	.byte	0x03, 0x50
        /*005a*/ 	.short	0x0000


	//----- nvinfo : EIATTR_MAXREG_COUNT
	.align		4
        /*005c*/ 	.byte	0x03, 0x1b
        /*005e*/ 	.short	0x00ff


	//----- nvinfo : EIATTR_MERCURY_ISA_VERSION
	.align		4
        /*0060*/ 	.byte	0x03, 0x5f
        /*0062*/ 	.short	0x0101


	//----- nvinfo : EIATTR_VRC_CTA_INIT_COUNT
	.align		4
        /*0064*/ 	.byte	0x02, 0x4a
	.zero		1
	.zero		1


	//----- nvinfo : EIATTR_EXIT_INSTR_OFFSETS
	.align		4
        /*0068*/ 	.byte	0x04, 0x1c
        /*006a*/ 	.short	(.L_169 - .L_168)


	//   ....[0]....
.L_168:
        /*006c*/ 	.word	0x000000c0


	//   ....[1]....
        /*0070*/ 	.word	0x00000200


	//----- nvinfo : EIATTR_CRS_STACK_SIZE
	.align		4
.L_169:
        /*0074*/ 	.byte	0x04, 0x1e
        /*0076*/ 	.short	(.L_171 - .L_170)
.L_170:
        /*0078*/ 	.word	0x00000000


	//----- nvinfo : EIATTR_CBANK_PARAM_SIZE
	.align		4
.L_171:
        /*007c*/ 	.byte	0x03, 0x19
        /*007e*/ 	.short	0x0018


	//----- nvinfo : EIATTR_PARAM_CBANK
	.align		4
        /*0080*/ 	.byte	0x04, 0x0a
        /*0082*/ 	.short	(.L_173 - .L_172)
	.align		4
.L_172:
        /*0084*/ 	.word	index@(.nv.constant0.globalizeLinksHorizontal)
        /*0088*/ 	.short	0x0380
        /*008a*/ 	.short	0x0018


	//----- nvinfo : EIATTR_SW_WAR
	.align		4
.L_173:
        /*008c*/ 	.byte	0x04, 0x36
        /*008e*/ 	.short	(.L_175 - .L_174)
.L_174:
        /*0090*/ 	.word	0x00000008
.L_175:


//--------------------- .nv.info.globalizeLinksVertical --------------------------
	.section	.nv.info.globalizeLinksVertical,"",@"SHT_CUDA_INFO"
	.sectionflags	@""
	.align	4


	//----- nvinfo : EIATTR_CUDA_API_VERSION
	.align		4
        /*0000*/ 	.byte	0x04, 0x37
        /*0002*/ 	.short	(.L_177 - .L_176)
.L_176:
        /*0004*/ 	.word	0x00000082


	//----- nvinfo : EIATTR_KPARAM_INFO
	.align		4
.L_177:
        /*0008*/ 	.byte	0x04, 0x17
        /*000a*/ 	.short	(.L_179 - .L_178)
.L_178:
        /*000c*/ 	.word	0x00000000
        /*0010*/ 	.short	0x0004
        /*0012*/ 	.short	0x0014
        /*0014*/ 	.byte	0x00, 0xf0, 0x11, 0x00


	//----- nvinfo : EIATTR_KPARAM_INFO
	.align		4
.L_179:
        /*0018*/ 	.byte	0x04, 0x17
        /*001a*/ 	.short	(.L_181 - .L_180)
.L_180:
        /*001c*/ 	.word	0x00000000
        /*0020*/ 	.short	0x0003
        /*0022*/ 	.short	0x0010
        /*0024*/ 	.byte	0x00, 0xf0, 0x11, 0x00


	//----- nvinfo : EIATTR_KPARAM_INFO
	.align		4
.L_181:
        /*0028*/ 	.byte	0x04, 0x17
        /*002a*/ 	.short	(.L_183 - .L_182)
.L_182:
        /*002c*/ 	.word	0x00000000
        /*0030*/ 	.short	0x0002
        /*0032*/ 	.short	0x000c
        /*0034*/ 	.byte	0x00, 0xf0, 0x11, 0x00


	//----- nvinfo : EIATTR_KPARAM_INFO
	.align		4
.L_183:
        /*0038*/ 	.byte	0x04, 0x17
        /*003a*/ 	.short	(.L_185 - .L_184)
.L_184:
        /*003c*/ 	.word	0x00000000
        /*0040*/ 	.short	0x0001
        /*0042*/ 	.short	0x0008
        /*0044*/ 	.byte	0x00, 0xf0, 0x11, 0x00


	//----- nvinfo : EIATTR_KPARAM_INFO
	.align		4
.L_185:
        /*0048*/ 	.byte	0x04, 0x17
        /*004a*/ 	.short	(.L_187 - .L_186)
.L_186:
        /*004c*/ 	.word	0x00000000
        /*0050*/ 	.short	0x0000
        /*0052*/ 	.short	0x0000
        /*0054*/ 	.byte	0x00, 0xf5, 0x21, 0x00


	//----- nvinfo : EIATTR_SPARSE_MMA_MASK
	.align		4
.L_187:
        /*0058*/ 	.byte	0x03, 0x50
        /*005a*/ 	.short	0x0000


	//----- nvinfo : EIATTR_MAXREG_COUNT
	.align		4
        /*005c*/ 	.byte	0x03, 0x1b
        /*005e*/ 	.short	0x00ff


	//----- nvinfo : EIATTR_MERCURY_ISA_VERSION
	.align		4
        /*0060*/ 	.byte	0x03, 0x5f
        /*0062*/ 	.short	0x0101


	//----- nvinfo : EIATTR_VRC_CTA_INIT_COUNT
	.align		4
        /*0064*/ 	.byte	0x02, 0x4a
	.zero		1
	.zero		1


	//----- nvinfo : EIATTR_EXIT_INSTR_OFFSETS
	.align		4
        /*0068*/ 	.byte	0x04, 0x1c
        /*006a*/ 	.short	(.L_189 - .L_188)


	//   ....[0]....
.L_188:
        /*006c*/ 	.word	0x00000090


	//   ....[1]....
        /*0070*/ 	.word	0x000001e0


	//----- nvinfo : EIATTR_CRS_STACK_SIZE
	.align		4
.L_189:
        /*0074*/ 	.byte	0x04, 0x1e
        /*0076*/ 	.short	(.L_191 - .L_190)
.L_190:
        /*0078*/ 	.word	0x00000000


	//----- nvinfo : EIATTR_CBANK_PARAM_SIZE
	.align		4
.L_191:
        /*007c*/ 	.byte	0x03, 0x19
        /*007e*/ 	.short	0x0018


	//----- nvinfo : EIATTR_PARAM_CBANK
	.align		4
        /*0080*/ 	.byte	0x04, 0x0a
        /*0082*/ 	.short	(.L_193 - .L_192)
	.align		4
.L_192:
        /*0084*/ 	.word	index@(.nv.constant0.globalizeLinksVertical)
        /*0088*/ 	.short	0x0380
        /*008a*/ 	.short	0x0018


	//----- nvinfo : EIATTR_SW_WAR
	.align		4
.L_193:
        /*008c*/ 	.byte	0x04, 0x36
        /*008e*/ 	.short	(.L_195 - .L_194)
.L_194:
        /*0090*/ 	.word	0x00000008
.L_195:


//--------------------- .nv.info.setRootLabelIter --------------------------
	.section	.nv.info.setRootLabelIter,"",@"SHT_CUDA_INFO"
	.sectionflags	@""
	.align	4


	//----- nvinfo : EIATTR_CUDA_API_VERSION
	.align		4
        /*0000*/ 	.byte	0x04, 0x37
        /*0002*/ 	.short	(.L_197 - .L_196)
.L_196:
        /*0004*/ 	.word	0x00000082


	//----- nvinfo : EIATTR_KPARAM_INFO
	.align		4
.L_197:
        /*0008*/ 	.byte	0x04, 0x17
        /*000a*/ 	.short	(.L_199 - .L_198)
.L_198:
        /*000c*/ 	.word	0x00000000
        /*0010*/ 	.short	0x0004
        /*0012*/ 	.short	0x001c
        /*0014*/ 	.byte	0x00, 0xf0, 0x11, 0x00


	//----- nvinfo : EIATTR_KPARAM_INFO
	.align		4
.L_199:
        /*0018*/ 	.byte	0x04, 0x17
        /*001a*/ 	.short	(.L_201 - .L_200)
.L_200:
        /*001c*/ 	.word	0x00000000
        /*0020*/ 	.short	0x0003
        /*0022*/ 	.short	0x0018
        /*0024*/ 	.byte	0x00, 0xf0, 0x11, 0x00


	//----- nvinfo : EIATTR_KPARAM_INFO
	.align		4
.L_201:
        /*0028*/ 	.byte	0x04, 0x17
        /*002a*/ 	.short	(.L_203 - .L_202)
.L_202:
        /*002c*/ 	.word	0x00000000
        /*0030*/ 	.short	0x0002
        /*0032*/ 	.short	0x0010
        /*0034*/ 	.byte	0x00, 0xf5, 0x21, 0x00


	//----- nvinfo : EIATTR_KPARAM_INFO
	.align		4
.L_203:
        /*0038*/ 	.byte	0x04, 0x17
        /*003a*/ 	.short	(.L_205 - .L_204)
.L_204:
        /*003c*/ 	.word	0x00000000
        /*0040*/ 	.short	0x0001
        /*0042*/ 	.short	0x0008
        /*0044*/ 	.byte	0x00, 0xf5, 0x21, 0x00


	//----- nvinfo : EIATTR_KPARAM_INFO
	.align		4
.L_205:
        /*0048*/ 	.byte	0x04, 0x17
        /*004a*/ 	.short	(.L_207 - .L_206)
.L_206:
        /*004c*/ 	.word	0x00000000
        /*0050*/ 	.short	0x0000
        /*0052*/ 	.short	0x0000
        /*0054*/ 	.byte	0x00, 0xf5, 0x21, 0x00


	//----- nvinfo : EIATTR_SPARSE_MMA_MASK
	.align		4
.L_207:
        /*0058*/ 	.byte	0x03, 0x50
        /*005a*/ 	.short	0x0000


	//----- nvinfo : EIATTR_MAXREG_COUNT
	.align		4
        /*005c*/ 	.byte	0x03, 0x1b
        /*005e*/ 	.short	0x00ff


	//----- nvinfo : EIATTR_MERCURY_ISA_VERSION
	.align		4
        /*0060*/ 	.byte	0x03, 0x5f
        /*0062*/ 	.short	0x0101


	//----- nvinfo : EIATTR_VRC_CTA_INIT_COUNT
	.align		4
        /*0064*/ 	.byte	0x02, 0x4a
	.zero		1
	.zero		1


	//----- nvinfo : EIATTR_EXIT_INSTR_OFFSETS
	.align		4
        /*0068*/ 	.byte	0x04, 0x1c
        /*006a*/ 	.short	(.L_209 - .L_208)


	//   ....[0]....
.L_208:
        /*006c*/ 	.word	0x000000c0


	//   ....[1]....
        /*0070*/ 	.word	0x00000250


	//   ....[2]....
        /*0074*/ 	.word	0x00000290


	//----- nvinfo : EIATTR_CBANK_PARAM_SIZE
	.align		4
.L_209:
        /*0078*/ 	.byte	0x03, 0x19
        /*007a*/ 	.short	0x0020


	//----- nvinfo : EIATTR_PARAM_CBANK
	.align		4
        /*007c*/ 	.byte	0x04, 0x0a
        /*007e*/ 	.short	(.L_211 - .L_210)
	.align		4
.L_210:
        /*0080*/ 	.word	index@(.nv.constant0.setRootLabelIter)
        /*0084*/ 	.short	0x0380
        /*0086*/ 	.short	0x0020


	//----- nvinfo : EIATTR_SW_WAR
	.align		4
.L_211:
        /*0088*/ 	.byte	0x04, 0x36
        /*008a*/ 	.short	(.L_213 - .L_212)
.L_212:
        /*008c*/ 	.word	0x00000008
.L_213:


//--------------------- .nv.info.labelWithSharedLinks --------------------------
	.section	.nv.info.labelWithSharedLinks,"",@"SHT_CUDA_INFO"
	.sectionflags	@""
	.align	4


	//----- nvinfo : EIATTR_CUDA_API_VERSION
	.align		4
        /*0000*/ 	.byte	0x04, 0x37
        /*0002*/ 	.short	(.L_215 - .L_214)
.L_214:
        /*0004*/ 	.word	0x00000082


	//----- nvinfo : EIATTR_KPARAM_INFO
	.align		4
.L_215:
        /*0008*/ 	.byte	0x04, 0x17
        /*000a*/ 	.short	(.L_217 - .L_216)
.L_216:
        /*000c*/ 	.word	0x00000000
        /*0010*/ 	.short	0x0006
        /*0012*/ 	.short	0x002c
        /*0014*/ 	.byte	0x00, 0xf0, 0x11, 0x00


	//----- nvinfo : EIATTR_KPARAM_INFO
	.align		4
.L_217:
        /*0018*/ 	.byte	0x04, 0x17
        /*001a*/ 	.short	(.L_219 - .L_218)
.L_218:
        /*001c*/ 	.word	0x00000000
        /*0020*/ 	.short	0x0005
        /*0022*/ 	.short	0x0028
        /*0024*/ 	.byte	0x00, 0xf0, 0x11, 0x00


	//----- nvinfo : EIATTR_KPARAM_INFO
	.align		4
.L_219:
        /*0028*/ 	.byte	0x04, 0x17
        /*002a*/ 	.short	(.L_221 - .L_220)
.L_220:
        /*002c*/ 	.word	0x00000000
        /*0030*/ 	.short	0x0004
        /*0032*/ 	.short	0x0020
        /*0034*/ 	.byte	0x00, 0xf5, 0x21, 0x00


	//----- nvinfo : EIATTR_KPARAM_INFO
	.align		4
.L_221:
        /*0038*/ 	.byte	0x04, 0x17
        /*003a*/ 	.short	(.L_223 - .L_222)
.L_222:
        /*003c*/ 	.word	0x00000000
        /*0040*/ 	.short	0x0003
        /*0042*/ 	.short	0x0018
        /*0044*/ 	.byte	0x00, 0xf5, 0x21, 0x00


	//----- nvinfo : EIATTR_KPARAM_INFO
	.align		4
.L_223:
        /*0048*/ 	.byte	0x04, 0x17
        /*004a*/ 	.short	(.L_225 - .L_224)
.L_224:
        /*004c*/ 	.word	0x00000000
        /*0050*/ 	.short	0x0002
        /*0052*/ 	.short	0x0010
        /*0054*/ 	.byte	0x00, 0xf5, 0x21, 0x00


	//----- nvinfo : EIATTR_KPARAM_INFO
	.align		4
.L_225:
        /*0058*/ 	.byte	0x04, 0x17
        /*005a*/ 	.short	(.L_227 - .L_226)
.L_226:
        /*005c*/ 	.word	0x00000000
        /*0060*/ 	.short	0x0001
        /*0062*/ 	.short	0x0008
        /*0064*/ 	.byte	0x00, 0xf5, 0x21, 0x00


	//----- nvinfo : EIATTR_KPARAM_INFO
	.align		4
.L_227:
        /*0068*/ 	.byte	0x04, 0x17
        /*006a*/ 	.short	(.L_229 - .L_228)
.L_228:
        /*006c*/ 	.word	0x00000000
        /*0070*/ 	.short	0x0000
        /*0072*/ 	.short	0x0000
        /*0074*/ 	.byte	0x00, 0xf5, 0x21, 0x00


	//----- nvinfo : EIATTR_SPARSE_MMA_MASK
	.align		4
.L_229:
        /*0078*/ 	.byte	0x03, 0x50
        /*007a*/ 	.short	0x0000


	//----- nvinfo : EIATTR_MAXREG_COUNT
	.align		4
        /*007c*/ 	.byte	0x03, 0x1b
        /*007e*/ 	.short	0x00ff


	//----- nvinfo : EIATTR_NUM_BARRIERS
	.align		4
        /*0080*/ 	.byte	0x02, 0x4c
        /*0082*/ 	.byte	0x01
	.zero		1


	//----- nvinfo : EIATTR_MERCURY_ISA_VERSION
	.align		4
        /*0084*/ 	.byte	0x03, 0x5f
        /*0086*/ 	.short	0x0101


	//----- nvinfo : EIATTR_VRC_CTA_INIT_COUNT
	.align		4
        /*0088*/ 	.byte	0x02, 0x4a
	.zero		1
	.zero		1


	//----- nvinfo : EIATTR_EXIT_INSTR_OFFSETS
	.align		4
        /*008c*/ 	.byte	0x04, 0x1c
        /*008e*/ 	.short	(.L_231 - .L_230)


	//   ....[0]....
.L_230:
        /*0090*/ 	.word	0x000000c0


	//   ....[1]....
        /*0094*/ 	.word	0x00001910


	//----- nvinfo : EIATTR_CRS_STACK_SIZE
	.align		4
.L_231:
        /*0098*/ 	.byte	0x04, 0x1e
        /*009a*/ 	.short	(.L_233 - .L_232)
.L_232:
        /*009c*/ 	.word	0x00000000


	//----- nvinfo : EIATTR_CBANK_PARAM_SIZE
	.align		4
.L_233:
        /*00a0*/ 	.byte	0x03, 0x19
        /*00a2*/ 	.short	0x0030


	//----- nvinfo : EIATTR_PARAM_CBANK
	.align		4
        /*00a4*/ 	.byte	0x04, 0x0a
        /*00a6*/ 	.short	(.L_235 - .L_234)
	.align		4
.L_234:
        /*00a8*/ 	.word	index@(.nv.constant0.labelWithSharedLinks)
        /*00ac*/ 	.short	0x0380
        /*00ae*/ 	.short	0x0030


	//----- nvinfo : EIATTR_SW_WAR
	.align		4
.L_235:
        /*00b0*/ 	.byte	0x04, 0x36
        /*00b2*/ 	.short	(.L_237 - .L_236)
.L_236:
        /*00b4*/ 	.word	0x00000008
.L_237:


//--------------------- .nv.callgraph             --------------------------
	.section	.nv.callgraph,"",@"SHT_CUDA_CALLGRAPH"
	.align	4
	.sectionentsize	8
	.align		4
        /*0000*/ 	.word	0x00000000
	.align		4
        /*0004*/ 	.word	0xffffffff
	.align		4
        /*0008*/ 	.word	0x00000000
	.align		4
        /*000c*/ 	.word	0xfffffffe
	.align		4
        /*0010*/ 	.word	0x00000000
	.align		4
        /*0014*/ 	.word	0xfffffffd
	.align		4
        /*0018*/ 	.word	0x00000000
	.align		4
        /*001c*/ 	.word	0xfffffffc


//--------------------- .text.initRootLinks       --------------------------
	.section	.text.initRootLinks,"ax",@progbits
	.align	128
        .global         initRootLinks
        .type           initRootLinks,@function
        .size           initRootLinks,(.L_x_43 - initRootLinks)
        .other          initRootLinks,@"STO_CUDA_ENTRY STV_DEFAULT"
initRootLinks:
.text.initRootLinks:
[----:B------:R-:W-:Y:S01]  /*0000*/  LDC R1, c[0x0][0x37c] ;  /* 0x0000df00ff017b82 */ /* 0x000fe20000000800 */
[----:B------:R-:W0:Y:S07]  /*0010*/  S2R R2, SR_TID.Y ;  /* 0x0000000000027919 */ /* 0x000e2e0000002200 */
[----:B------:R-:W1:Y:S01]  /*0020*/  LDC R0, c[0x0][0x360] ;  /* 0x0000d800ff007b82 */ /* 0x000e620000000800 */
[----:B------:R-:W2:Y:S01]  /*0030*/  LDCU.64 UR6, c[0x0][0x388] ;  /* 0x00007100ff0677ac */ /* 0x000ea20008000a00 */
[----:B------:R-:W1:Y:S06]  /*0040*/  S2R R3, SR_TID.X ;  /* 0x0000000000037919 */ /* 0x000e6c0000002100 */
[----:B------:R-:W0:Y:S08]  /*0050*/  S2UR UR5, SR_CTAID.Y ;  /* 0x00000000000579c3 */ /* 0x000e300000002600 */
[----:B------:R-:W0:Y:S08]  /*0060*/  LDC R5, c[0x0][0x364] ;  /* 0x0000d900ff057b82 */ /* 0x000e300000000800 */
[----:B------:R-:W1:Y:S01]  /*0070*/  S2UR UR4, SR_CTAID.X ;  /* 0x00000000000479c3 */ /* 0x000e620000002500 */
[----:B0-----:R-:W-:-:S05]  /*0080*/  IMAD R5, R5, UR5, R2 ;  /* 0x0000000505057c24 */ /* 0x001fca000f8e0202 */
[----:B--2---:R-:W-:Y:S01]  /*0090*/  ISETP.GE.U32.AND P0, PT, R5, UR7, PT ;  /* 0x0000000705007c0c */ /* 0x004fe2000bf06070 */
[----:B-1----:R-:W-:-:S05]  /*00a0*/  IMAD R0, R0, UR4, R3 ;  /* 0x0000000400007c24 */ /* 0x002fca000f8e0203 */
[----:B------:R-:W-:-:S13]  /*00b0*/  ISETP.GE.U32.OR P0, PT, R0, UR6, P0 ;  /* 0x0000000600007c0c */ /* 0x000fda0008706470 */
[----:B------:R-:W-:Y:S05]  /*00c0*/  @P0 EXIT ;  /* 0x000000000000094d */ /* 0x000fea0003800000 */
[----:B------:R-:W0:Y:S01]  /*00d0*/  LDC.64 R2, c[0x0][0x380] ;  /* 0x0000e000ff027b82 */ /* 0x000e220000000a00 */
[----:B------:R-:W1:Y:S01]  /*00e0*/  LDCU.64 UR4, c[0x0][0x358] ;  /* 0x00006b00ff0477ac */ /* 0x000e620008000a00 */
[----:B------:R-:W-:-:S04]  /*00f0*/  IMAD R5, R5, UR6, R0 ;  /* 0x0000000605057c24 */ /* 0x000fc8000f8e0200 */
[----:B0-----:R-:W-:-:S05]  /*0100*/  IMAD.WIDE R2, R5, 0x4, R2 ;  /* 0x0000000405027825 */ /* 0x001fca00078e0202 */
[----:B-1----:R-:W-:Y:S01]  /*0110*/  STG.E desc[UR4][R2.64], R5 ;  /* 0x0000000502007986 */ /* 0x002fe2000c101904 */
[----:B------:R-:W-:Y:S05]  /*0120*/  EXIT ;  /* 0x000000000000794d */ /* 0x000fea0003800000 */
.L_x_0:
[----:B------:R-:W-:-:S00]  /*0130*/  BRA `(.L_x_0) ;  /* 0xfffffffc00fc7947 */ /* 0x000fc0000383ffff */
[----:B------:R-:W-:-:S00]  /*0140*/  NOP ;  /* 0x0000000000007918 */ /* 0x000fc00000000000 */
        /* <DEDUP_REMOVED lines=11> */
.L_x_43:


//--------------------- .text.labelComponentsFar  --------------------------
	.section	.text.labelComponentsFar,"ax",@progbits
	.align	128
        .global         labelComponentsFar
        .type           labelComponentsFar,@function
        .size           labelComponentsFar,(.L_x_44 - labelComponentsFar)
        .other          labelComponentsFar,@"STO_CUDA_ENTRY STV_DEFAULT"
labelComponentsFar:
.text.labelComponentsFar:
        /* <DEDUP_REMOVED lines=15> */
[----:B------:R-:W-:-:S06]  /*00f0*/  IMAD R0, R6, UR6, R3 ;  /* 0x0000000606007c24 */ /* 0x000fcc000f8e0203 */
[----:B------:R-:W2:Y:S01]  /*0100*/  LDC.64 R4, c[0x0][0x380] ;  /* 0x0000e000ff047b82 */ /* 0x000ea20000000a00 */
[----:B0-----:R-:W-:-:S06]  /*0110*/  IMAD.WIDE R8, R0, 0x8, R8 ;  /* 0x0000000800087825 */ /* 0x001fcc00078e0208 */
[----:B-1----:R-:W3:Y:S01]  /*0120*/  LDG.E.64 R8, desc[UR4][R8.64] ;  /* 0x0000000408087981 */ /* 0x002ee2000c1e1b00 */
[----:B--2---:R-:W-:-:S05]  /*0130*/  IMAD.WIDE R10, R0, 0x4, R4 ;  /* 0x00000004000a7825 */ /* 0x004fca00078e0204 */
[----:B------:R-:W2:Y:S01]  /*0140*/  LDG.E R2, desc[UR4][R10.64] ;  /* 0x000000040a027981 */ /* 0x000ea2000c1e1900 */
[----:B---3--:R-:W-:-:S05]  /*0150*/  LOP3.LUT R15, R8, 0xffff, RZ, 0xc0, !PT ;  /* 0x0000ffff080f7812 */ /* 0x008fca00078ec0ff */
[----:B------:R-:W-:-:S06]  /*0160*/  IMAD.WIDE.U32 R14, R15, 0x4, R10 ;  /* 0x000000040f0e7825 */ /* 0x000fcc00078e000a */
[----:B------:R-:W2:Y:S01]  /*0170*/  LDG.E R15, desc[UR4][R14.64] ;  /* 0x000000040e0f7981 */ /* 0x000ea2000c1e1900 */
[----:B------:R-:W-:-:S05]  /*0180*/  PRMT R7, R8, 0x7732, RZ ;  /* 0x0000773208077816 */ /* 0x000fca00000000ff */
[----:B------:R-:W-:-:S04]  /*0190*/  IMAD.IADD R8, R6, 0x1, R7 ;  /* 0x0000000106087824 */ /* 0x000fc800078e0207 */
[----:B------:R-:W-:-:S04]  /*01a0*/  IMAD R17, R8, UR6, R3 ;  /* 0x0000000608117c24 */ /* 0x000fc8000f8e0203 */
[----:B------:R-:W-:Y:S01]  /*01b0*/  IMAD.WIDE.U32 R16, R17, 0x4, R4 ;  /* 0x0000000411107825 */ /* 0x000fe200078e0004 */
[----:B--2---:R-:W-:-:S13]  /*01c0*/  ISETP.GT.U32.AND P0, PT, R15, R2, PT ;  /* 0x000000020f00720c */ /* 0x004fda0003f04070 */
[----:B------:R-:W0:Y:S01]  /*01d0*/  @P0 LDC.64 R12, c[0x0][0x3a0] ;  /* 0x0000e800ff0c0b82 */ /* 0x000e220000000a00 */
[----:B------:R-:W-:-:S05]  /*01e0*/  @P0 MOV R21, 0x1 ;  /* 0x0000000100150802 */ /* 0x000fca0000000f00 */
[----:B0-----:R0:W-:Y:S04]  /*01f0*/  @P0 STG.E desc[UR4][R12.64], R21 ;  /* 0x000000150c000986 */ /* 0x0011e8000c101904 */
[----:B------:R-:W2:Y:S01]  /*0200*/  LDG.E R17, desc[UR4][R16.64] ;  /* 0x0000000410117981 */ /* 0x000ea2000c1e1900 */
[----:B------:R-:W-:Y:S01]  /*0210*/  @P0 IMAD.MOV.U32 R2, RZ, RZ, R15 ;  /* 0x000000ffff020224 */ /* 0x000fe200078e000f */
[----:B------:R-:W-:-:S04]  /*0220*/  LOP3.LUT R7, R9, 0xffff, RZ, 0xc0, !PT ;  /* 0x0000ffff09077812 */ /* 0x000fc800078ec0ff */
[----:B------:R-:W-:-:S05]  /*0230*/  IADD3 R7, PT, PT, R0, -R7, RZ ;  /* 0x8000000700077210 */ /* 0x000fca0007ffe0ff */
[----:B------:R-:W-:Y:S01]  /*0240*/  IMAD.WIDE R14, R7, 0x4, R4 ;  /* 0x00000004070e7825 */ /* 0x000fe200078e0204 */
[----:B--2---:R-:W-:-:S13]  /*0250*/  ISETP.GT.U32.AND P0, PT, R17, R2, PT ;  /* 0x000000021100720c */ /* 0x004fda0003f04070 */
[----:B------:R-:W1:Y:S01]  /*0260*/  @P0 LDC.64 R18, c[0x0][0x3a0] ;  /* 0x0000e800ff120b82 */ /* 0x000e620000000a00 */
[----:B------:R-:W-:-:S05]  /*0270*/  @P0 IMAD.MOV.U32 R23, RZ, RZ, 0x1 ;  /* 0x00000001ff170424 */ /* 0x000fca00078e00ff */
[----:B-1----:R1:W-:Y:S04]  /*0280*/  @P0 STG.E desc[UR4][R18.64], R23 ;  /* 0x0000001712000986 */ /* 0x0023e8000c101904 */
[----:B------:R-:W2:Y:S01]  /*0290*/  LDG.E R15, desc[UR4][R14.64] ;  /* 0x000000040e0f7981 */ /* 0x000ea2000c1e1900 */
[----:B------:R-:W-:Y:S02]  /*02a0*/  @P0 MOV R2, R17 ;  /* 0x0000001100020202 */ /* 0x000fe40000000f00 */
[----:B------:R-:W-:-:S05]  /*02b0*/  PRMT R7, R9, 0x7732, RZ ;  /* 0x0000773209077816 */ /* 0x000fca00000000ff */
[----:B------:R-:W-:-:S04]  /*02c0*/  IMAD.IADD R8, R6, 0x1, -R7 ;  /* 0x0000000106087824 */ /* 0x000fc800078e0a07 */
[----:B------:R-:W-:-:S04]  /*02d0*/  IMAD R17, R8, UR6, R3 ;  /* 0x0000000608117c24 */ /* 0x000fc8000f8e0203 */
[----:B------:R-:W-:Y:S01]  /*02e0*/  IMAD.WIDE.U32 R16, R17, 0x4, R4 ;  /* 0x0000000411107825 */ /* 0x000fe200078e0004 */
[----:B--2---:R-:W-:-:S13]  /*02f0*/  ISETP.GT.U32.AND P0, PT, R15, R2, PT ;  /* 0x000000020f00720c */ /* 0x004fda0003f04070 */
[----:B0-----:R-:W0:Y:S01]  /*0300*/  @P0 LDC.64 R12, c[0x0][0x3a0] ;  /* 0x0000e800ff0c0b82 */ /* 0x001e220000000a00 */
[----:B------:R-:W-:-:S05]  /*0310*/  @P0 MOV R21, 0x1 ;  /* 0x0000000100150802 */ /* 0x000fca0000000f00 */
[----:B0-----:R0:W-:Y:S04]  /*0320*/  @P0 STG.E desc[UR4][R12.64], R21 ;  /* 0x000000150c000986 */ /* 0x0011e8000c101904 */
[----:B------:R-:W2:Y:S01]  /*0330*/  LDG.E R17, desc[UR4][R16.64] ;  /* 0x0000000410117981 */ /* 0x000ea2000c1e1900 */
[----:B------:R-:W-:Y:S01]  /*0340*/  @P0 IMAD.MOV.U32 R2, RZ, RZ, R15 ;  /* 0x000000ffff020224 */ /* 0x000fe200078e000f */
[----:B------:R-:W-:-:S04]  /*0350*/  PRMT R7, R9, 0x9910, RZ ;  /* 0x0000991009077816 */ /* 0x000fc800000000ff */
[----:B------:R-:W-:-:S04]  /*0360*/  ISETP.NE.AND P0, PT, R7, RZ, PT ;  /* 0x000000ff0700720c */ /* 0x000fc80003f05270 */
[----:B------:R-:W-:-:S05]  /*0370*/  SEL R7, RZ, 0xffffffff, !P0 ;  /* 0xffffffffff077807 */ /* 0x000fca0004000000 */
[----:B------:R-:W-:Y:S01]  /*0380*/  IMAD.WIDE R10, R7, 0x4, R10 ;  /* 0x00000004070a7825 */ /* 0x000fe200078e020a */
[----:B--2---:R-:W-:-:S13]  /*0390*/  ISETP.GT.U32.AND P1, PT, R17, R2, PT ;  /* 0x000000021100720c */ /* 0x004fda0003f24070 */
[----:B------:R-:W2:Y:S01]  /*03a0*/  @P1 LDC.64 R14, c[0x0][0x3a0] ;  /* 0x0000e800ff0e1b82 */ /* 0x000ea20000000a00 */
[----:B-1----:R-:W-:-:S05]  /*03b0*/  @P1 MOV R19, 0x1 ;  /* 0x0000000100131802 */ /* 0x002fca0000000f00 */
[----:B--2---:R-:W-:Y:S04]  /*03c0*/  @P1 STG.E desc[UR4][R14.64], R19 ;  /* 0x000000130e001986 */ /* 0x004fe8000c101904 */
[----:B------:R-:W2:Y:S01]  /*03d0*/  LDG.E R11, desc[UR4][R10.64] ;  /* 0x000000040a0b7981 */ /* 0x000ea2000c1e1900 */
[----:B------:R-:W-:Y:S01]  /*03e0*/  @P1 IMAD.MOV.U32 R2, RZ, RZ, R17 ;  /* 0x000000ffff021224 */ /* 0x000fe200078e0011 */
[----:B------:R-:W-:-:S04]  /*03f0*/  PRMT R7, R9, 0xbb32, RZ ;  /* 0x0000bb3209077816 */ /* 0x000fc800000000ff */
[----:B------:R-:W-:Y:S02]  /*0400*/  ISETP.NE.AND P0, PT, R7, RZ, PT ;  /* 0x000000ff0700720c */ /* 0x000fe40003f05270 */
[----:B0-----:R-:W-:-:S11]  /*0410*/  IADD3 R12, PT, PT, R6, -0x1, RZ ;  /* 0xffffffff060c7810 */ /* 0x001fd60007ffe0ff */
[----:B------:R-:W-:Y:S02]  /*0420*/  @!P0 IMAD.MOV R12, RZ, RZ, R6 ;  /* 0x000000ffff0c8224 */ /* 0x000fe400078e0206 */
[----:B------:R-:W0:Y:S02]  /*0430*/  LDC.64 R6, c[0x0][0x388] ;  /* 0x0000e200ff067b82 */ /* 0x000e240000000a00 */
[----:B------:R-:W-:-:S04]  /*0440*/  IMAD R3, R12, UR6, R3 ;  /* 0x000000060c037c24 */ /* 0x000fc8000f8e0203 */
[----:B------:R-:W-:Y:S01]  /*0450*/  IMAD.WIDE.U32 R4, R3, 0x4, R4 ;  /* 0x0000000403047825 */ /* 0x000fe200078e0004 */
[----:B--2---:R-:W-:-:S13]  /*0460*/  ISETP.GT.U32.AND P1, PT, R11, R2, PT ;  /* 0x000000020b00720c */ /* 0x004fda0003f24070 */
[----:B------:R-:W1:Y:S01]  /*0470*/  @P1 LDC.64 R8, c[0x0][0x3a0] ;  /* 0x0000e800ff081b82 */ /* 0x000e620000000a00 */
[----:B------:R-:W-:-:S05]  /*0480*/  @P1 MOV R13, 0x1 ;  /* 0x00000001000d1802 */ /* 0x000fca0000000f00 */
[----:B-1----:R-:W-:Y:S04]  /*0490*/  @P1 STG.E desc[UR4][R8.64], R13 ;  /* 0x0000000d08001986 */ /* 0x002fe8000c101904 */
[----:B------:R-:W2:Y:S01]  /*04a0*/  LDG.E R5, desc[UR4][R4.64] ;  /* 0x0000000404057981 */ /* 0x000ea2000c1e1900 */
[----:B------:R-:W-:Y:S02]  /*04b0*/  @P1 IMAD.MOV.U32 R2, RZ, RZ, R11 ;  /* 0x000000ffff021224 */ /* 0x000fe400078e000b */
[----:B0-----:R-:W-:-:S03]  /*04c0*/  IMAD.WIDE R6, R0, 0x4, R6 ;  /* 0x0000000400067825 */ /* 0x001fc600078e0206 */
[----:B--2---:R-:W-:-:S13]  /*04d0*/  ISETP.GT.U32.AND P0, PT, R5, R2, PT ;  /* 0x000000020500720c */ /* 0x004fda0003f04070 */
[----:B------:R-:W0:Y:S01]  /*04e0*/  @P0 LDC.64 R10, c[0x0][0x3a0] ;  /* 0x0000e800ff0a0b82 */ /* 0x000e220000000a00 */
[----:B------:R-:W-:Y:S01]  /*04f0*/  @P0 IMAD.MOV.U32 R3, RZ, RZ, 0x1 ;  /* 0x00000001ff030424 */ /* 0x000fe200078e00ff */
[----:B------:R-:W-:-:S04]  /*0500*/  @P0 MOV R2, R5 ;  /* 0x0000000500020202 */ /* 0x000fc80000000f00 */
[----:B0-----:R-:W-:Y:S04]  /*0510*/  @P0 STG.E desc[UR4][R10.64], R3 ;  /* 0x000000030a000986 */ /* 0x001fe8000c101904 */
[----:B------:R-:W-:Y:S01]  /*0520*/  STG.E desc[UR4][R6.64], R2 ;  /* 0x0000000206007986 */ /* 0x000fe2000c101904 */
[----:B------:R-:W-:Y:S05]  /*0530*/  EXIT ;  /* 0x000000000000794d */ /* 0x000fea0003800000 */
.L_x_1:
        /* <DEDUP_REMOVED lines=12> */
.L_x_44:


//--------------------- .text.labelComponentsFarRootCandidates --------------------------
	.section	.text.labelComponentsFarRootCandidates,"ax",@progbits
	.align	128
        .global         labelComponentsFarRootCandidates
        .type           labelComponentsFarRootCandidates,@function
        .size           labelComponentsFarRootCandidates,(.L_x_45 - labelComponentsFarRootCandidates)
        .other          labelComponentsFarRootCandidates,@"STO_CUDA_ENTRY STV_DEFAULT"
labelComponentsFarRootCandidates:
.text.labelComponentsFarRootCandidates:
        /* <DEDUP_REMOVED lines=18> */
[----:B-1----:R-:W3:Y:S02]  /*0120*/  LDG.E.64 R4, desc[UR4][R4.64] ;  /* 0x0000000404047981 */ /* 0x002ee4000c1e1b00 */
[----:B---3--:R-:W-:-:S05]  /*0130*/  PRMT R6, R4, 0x7732, RZ ;  /* 0x0000773204067816 */ /* 0x008fca00000000ff */
[----:B------:R-:W-:-:S04]  /*0140*/  IMAD.IADD R7, R11, 0x1, R6 ;  /* 0x000000010b077824 */ /* 0x000fc800078e0206 */
[----:B------:R-:W-:Y:S02]  /*0150*/  IMAD R13, R7, UR6, R0 ;  /* 0x00000006070d7c24 */ /* 0x000fe4000f8e0200 */
[----:B--2---:R-:W-:-:S04]  /*0160*/  IMAD.WIDE R6, R9, 0x4, R2 ;  /* 0x0000000409067825 */ /* 0x004fc800078e0202 */
[----:B------:R-:W-:Y:S01]  /*0170*/  IMAD.WIDE.U32 R12, R13, 0x4, R2 ;  /* 0x000000040d0c7825 */ /* 0x000fe200078e0002 */
[----:B------:R-:W2:Y:S05]  /*0180*/  LDG.E R8, desc[UR4][R6.64] ;  /* 0x0000000406087981 */ /* 0x000eaa000c1e1900 */
[----:B------:R-:W2:Y:S02]  /*0190*/  LDG.E R13, desc[UR4][R12.64] ;  /* 0x000000040c0d7981 */ /* 0x000ea4000c1e1900 */
[----:B--2---:R-:W-:-:S13]  /*01a0*/  ISETP.GT.U32.AND P0, PT, R13, R8, PT ;  /* 0x000000080d00720c */ /* 0x004fda0003f04070 */
[----:B------:R-:W0:Y:S01]  /*01b0*/  @P0 LDC.64 R16, c[0x0][0x398] ;  /* 0x0000e600ff100b82 */ /* 0x000e220000000a00 */
[----:B------:R-:W-:-:S07]  /*01c0*/  @P0 IMAD.MOV.U32 R19, RZ, RZ, 0x1 ;  /* 0x00000001ff130424 */ /* 0x000fce00078e00ff */
[----:B------:R-:W1:Y:S01]  /*01d0*/  @P0 LDC.64 R14, c[0x0][0x3b0] ;  /* 0x0000ec00ff0e0b82 */ /* 0x000e620000000a00 */
[----:B0-----:R-:W-:Y:S01]  /*01e0*/  @P0 IMAD.WIDE R16, R9, 0x4, R16 ;  /* 0x0000000409100825 */ /* 0x001fe200078e0210 */
[----:B-1----:R0:W-:Y:S04]  /*01f0*/  @P0 STG.E desc[UR4][R14.64], R19 ;  /* 0x000000130e000986 */ /* 0x0021e8000c101904 */
[----:B------:R0:W-:Y:S01]  /*0200*/  @P0 STG.E desc[UR4][R16.64], R13 ;  /* 0x0000000d10000986 */ /* 0x0001e2000c101904 */
[----:B------:R-:W-:Y:S05]  /*0210*/  @P0 EXIT ;  /* 0x000000000000094d */ /* 0x000fea0003800000 */
[----:B------:R-:W1:Y:S01]  /*0220*/  LDCU.64 UR8, c[0x0][0x388] ;  /* 0x00007100ff0877ac */ /* 0x000e620008000a00 */
[----:B0-----:R-:W-:-:S04]  /*0230*/  IADD3 R13, PT, PT, R8, -0x1, RZ ;  /* 0xffffffff080d7810 */ /* 0x001fc80007ffe0ff */
[----:B-1----:R-:W-:-:S05]  /*0240*/  IADD3 R16, P0, PT, R13, UR8, RZ ;  /* 0x000000080d107c10 */ /* 0x002fca000ff1e0ff */
[----:B------:R-:W-:-:S05]  /*0250*/  IMAD.X R17, RZ, RZ, UR9, P0 ;  /* 0x00000009ff117e24 */ /* 0x000fca00080e06ff */
[----:B------:R-:W2:Y:S01]  /*0260*/  LDG.E.U8 R16, desc[UR4][R16.64] ;  /* 0x0000000410107981 */ /* 0x000ea2000c1e1100 */
[----:B------:R-:W-:-:S04]  /*0270*/  LOP3.LUT R4, R4, 0xffff, RZ, 0xc0, !PT ;  /* 0x0000ffff04047812 */ /* 0x000fc800078ec0ff */
[----:B------:R-:W-:-:S05]  /*0280*/  IADD3 R15, PT, PT, R9, R4, RZ ;  /* 0x00000004090f7210 */ /* 0x000fca0007ffe0ff */
[----:B------:R-:W-:-:S06]  /*0290*/  IMAD.WIDE.U32 R14, R15, 0x4, R2 ;  /* 0x000000040f0e7825 */ /* 0x000fcc00078e0002 */
[----:B------:R-:W3:Y:S01]  /*02a0*/  LDG.E R15, desc[UR4][R14.64] ;  /* 0x000000040e0f7981 */ /* 0x000ee2000c1e1900 */
[----:B--2---:R-:W-:-:S13]  /*02b0*/  ISETP.NE.AND P0, PT, R16, RZ, PT ;  /* 0x000000ff1000720c */ /* 0x004fda0003f05270 */
[----:B------:R-:W-:-:S05]  /*02c0*/  @P0 IMAD.WIDE.U32 R12, R13, 0x4, R2 ;  /* 0x000000040d0c0825 */ /* 0x000fca00078e0002 */
[----:B------:R-:W3:Y:S02]  /*02d0*/  @P0 LDG.E R8, desc[UR4][R12.64] ;  /* 0x000000040c080981 */ /* 0x000ee4000c1e1900 */
[----:B---3--:R-:W-:-:S13]  /*02e0*/  ISETP.GT.U32.AND P0, PT, R15, R8, PT ;  /* 0x000000080f00720c */ /* 0x008fda0003f04070 */
[----:B------:R-:W0:Y:S08]  /*02f0*/  @P0 LDC.64 R20, c[0x0][0x398] ;  /* 0x0000e600ff140b82 */ /* 0x000e300000000a00 */
[----:B------:R-:W1:Y:S01]  /*0300*/  @P0 LDC.64 R18, c[0x0][0x3b0] ;  /* 0x0000ec00ff120b82 */ /* 0x000e620000000a00 */
[----:B------:R-:W-:Y:S02]  /*0310*/  @P0 IMAD.MOV.U32 R17, RZ, RZ, 0x1 ;  /* 0x00000001ff110424 */ /* 0x000fe400078e00ff */
[----:B0-----:R-:W-:-:S03]  /*0320*/  @P0 IMAD.WIDE R20, R9, 0x4, R20 ;  /* 0x0000000409140825 */ /* 0x001fc600078e0214 */
[----:B-1----:R0:W-:Y:S04]  /*0330*/  @P0 STG.E desc[UR4][R18.64], R17 ;  /* 0x0000001112000986 */ /* 0x0021e8000c101904 */
[----:B------:R0:W-:Y:S01]  /*0340*/  @P0 STG.E desc[UR4][R20.64], R15 ;  /* 0x0000000f14000986 */ /* 0x0001e2000c101904 */
[----:B------:R-:W-:Y:S05]  /*0350*/  @P0 EXIT ;  /* 0x000000000000094d */ /* 0x000fea0003800000 */
[----:B------:R-:W-:-:S04]  /*0360*/  LOP3.LUT R4, R5, 0xffff, RZ, 0xc0, !PT ;  /* 0x0000ffff05047812 */ /* 0x000fc800078ec0ff */
[----:B0-----:R-:W-:-:S05]  /*0370*/  IADD3 R15, PT, PT, R9, -R4, RZ ;  /* 0x80000004090f7210 */ /* 0x001fca0007ffe0ff */
[----:B------:R-:W-:-:S06]  /*0380*/  IMAD.WIDE.U32 R14, R15, 0x4, R2 ;  /* 0x000000040f0e7825 */ /* 0x000fcc00078e0002 */
[----:B------:R-:W2:Y:S01]  /*0390*/  LDG.E R15, desc[UR4][R14.64] ;  /* 0x000000040e0f7981 */ /* 0x000ea2000c1e1900 */
[----:B------:R-:W-:-:S05]  /*03a0*/  PRMT R4, R5, 0x7732, RZ ;  /* 0x0000773205047816 */ /* 0x000fca00000000ff */
[----:B------:R-:W-:-:S04]  /*03b0*/  IMAD.IADD R17, R11, 0x1, -R4 ;  /* 0x000000010b117824 */ /* 0x000fc800078e0a04 */
        /* <DEDUP_REMOVED lines=13> */
[----:B------:R-:W1:Y:S01]  /*0490*/  @P1 LDC.64 R14, c[0x0][0x3b0] ;  /* 0x0000ec00ff0e1b82 */ /* 0x000e620000000a00 */
[----:B------:R-:W-:-:S05]  /*04a0*/  @P1 MOV R23, 0x1 ;  /* 0x0000000100171802 */ /* 0x000fca0000000f00 */
[----:B-1----:R1:W-:Y:S04]  /*04b0*/  @P1 STG.E desc[UR4][R14.64], R23 ;  /* 0x000000170e001986 */ /* 0x0023e8000c101904 */
[----:B------:R-:W2:Y:S01]  /*04c0*/  LDG.E R7, desc[UR4][R6.64] ;  /* 0x0000000406077981 */ /* 0x000ea2000c1e1900 */
[----:B------:R-:W-:Y:S01]  /*04d0*/  @P1 IMAD.MOV.U32 R8, RZ, RZ, R17 ;  /* 0x000000ffff081224 */ /* 0x000fe200078e0011 */
[----:B------:R-:W-:Y:S02]  /*04e0*/  PRMT R4, R5, 0xbb32, RZ ;  /* 0x0000bb3205047816 */ /* 0x000fe400000000ff */
[----:B0-----:R-:W-:Y:S02]  /*04f0*/  IADD3 R13, PT, PT, R11, -0x1, RZ ;  /* 0xffffffff0b0d7810 */ /* 0x001fe40007ffe0ff */
[----:B------:R-:W-:-:S13]  /*0500*/  ISETP.NE.AND P0, PT, R4, RZ, PT ;  /* 0x000000ff0400720c */ /* 0x000fda0003f05270 */
[----:B------:R-:W-:Y:S02]  /*0510*/  @!P0 IMAD.MOV R13, RZ, RZ, R11 ;  /* 0x000000ffff0d8224 */ /* 0x000fe400078e020b */
[----:B------:R-:W0:Y:S02]  /*0520*/  LDC.64 R10, c[0x0][0x398] ;  /* 0x0000e600ff0a7b82 */ /* 0x000e240000000a00 */
[----:B------:R-:W-:-:S04]  /*0530*/  IMAD R13, R13, UR6, R0 ;  /* 0x000000060d0d7c24 */ /* 0x000fc8000f8e0200 */
[----:B------:R-:W-:Y:S01]  /*0540*/  IMAD.WIDE.U32 R2, R13, 0x4, R2 ;  /* 0x000000040d027825 */ /* 0x000fe200078e0002 */
[----:B--2---:R-:W-:-:S13]  /*0550*/  ISETP.GT.U32.AND P1, PT, R7, R8, PT ;  /* 0x000000080700720c */ /* 0x004fda0003f24070 */
[----:B------:R-:W2:Y:S01]  /*0560*/  @P1 LDC.64 R4, c[0x0][0x3b0] ;  /* 0x0000ec00ff041b82 */ /* 0x000ea20000000a00 */
[----:B-1----:R-:W-:-:S05]  /*0570*/  @P1 MOV R15, 0x1 ;  /* 0x00000001000f1802 */ /* 0x002fca0000000f00 */
[----:B--2---:R-:W-:Y:S04]  /*0580*/  @P1 STG.E desc[UR4][R4.64], R15 ;  /* 0x0000000f04001986 */ /* 0x004fe8000c101904 */
[----:B------:R-:W2:Y:S01]  /*0590*/  LDG.E R3, desc[UR4][R2.64] ;  /* 0x0000000402037981 */ /* 0x000ea2000c1e1900 */
[----:B------:R-:W-:Y:S02]  /*05a0*/  @P1 IMAD.MOV.U32 R8, RZ, RZ, R7 ;  /* 0x000000ffff081224 */ /* 0x000fe400078e0007 */
[----:B0-----:R-:W-:-:S03]  /*05b0*/  IMAD.WIDE R10, R9, 0x4, R10 ;  /* 0x00000004090a7825 */ /* 0x001fc600078e020a */
[----:B--2---:R-:W-:-:S13]  /*05c0*/  ISETP.GT.U32.AND P0, PT, R3, R8, PT ;  /* 0x000000080300720c */ /* 0x004fda0003f04070 */
[----:B------:R-:W0:Y:S01]  /*05d0*/  @P0 LDC.64 R6, c[0x0][0x3b0] ;  /* 0x0000ec00ff060b82 */ /* 0x000e220000000a00 */
[----:B------:R-:W-:Y:S02]  /*05e0*/  @P0 MOV R13, 0x1 ;  /* 0x00000001000d0802 */ /* 0x000fe40000000f00 */
[----:B------:R-:W-:-:S03]  /*05f0*/  @P0 MOV R8, R3 ;  /* 0x0000000300080202 */ /* 0x000fc60000000f00 */
[----:B0-----:R-:W-:Y:S04]  /*0600*/  @P0 STG.E desc[UR4][R6.64], R13 ;  /* 0x0000000d06000986 */ /* 0x001fe8000c101904 */
[----:B------:R-:W-:Y:S01]  /*0610*/  STG.E desc[UR4][R10.64], R8 ;  /* 0x000000080a007986 */ /* 0x000fe2000c101904 */
[----:B------:R-:W-:Y:S05]  /*0620*/  EXIT ;  /* 0x000000000000794d */ /* 0x000fea0003800000 */
.L_x_2:
        /* <DEDUP_REMOVED lines=13> */
.L_x_45:


//--------------------- .text.classifyRootCandidates --------------------------
	.section	.text.classifyRootCandidates,"ax",@progbits
	.align	128
        .global         classifyRootCandidates
        .type           classifyRootCandidates,@function
        .size           classifyRootCandidates,(.L_x_46 - classifyRootCandidates)
        .other          classifyRootCandidates,@"STO_CUDA_ENTRY STV_DEFAULT"
classifyRootCandidates:
.text.classifyRootCandidates:
        /* <DEDUP_REMOVED lines=18> */
[----:B-1----:R-:W3:Y:S02]  /*0120*/  LDG.E R4, desc[UR4][R4.64] ;  /* 0x0000000404047981 */ /* 0x002ee4000c1e1900 */
[C---:B---3--:R-:W-:Y:S02]  /*0130*/  PRMT R2, R4.reuse, 0x7732, RZ ;  /* 0x0000773204027816 */ /* 0x048fe400000000ff */
[----:B------:R-:W-:-:S03]  /*0140*/  LOP3.LUT R7, R4, 0xffff, RZ, 0xc0, !PT ;  /* 0x0000ffff04077812 */ /* 0x000fc600078ec0ff */
[----:B------:R-:W-:Y:S02]  /*0150*/  IMAD.IADD R11, R3, 0x1, R2 ;  /* 0x00000001030b7824 */ /* 0x000fe400078e0202 */
[----:B--2---:R-:W-:-:S04]  /*0160*/  IMAD.WIDE R2, R0, 0x4, R8 ;  /* 0x0000000400027825 */ /* 0x004fc800078e0208 */
[----:B------:R-:W-:Y:S02]  /*0170*/  IMAD R11, R11, UR6, R6 ;  /* 0x000000060b0b7c24 */ /* 0x000fe4000f8e0206 */
[----:B------:R-:W-:Y:S02]  /*0180*/  IMAD.WIDE.U32 R6, R7, 0x4, R2 ;  /* 0x0000000407067825 */ /* 0x000fe400078e0002 */
[----:B------:R-:W2:Y:S02]  /*0190*/  LDG.E R2, desc[UR4][R2.64] ;  /* 0x0000000402027981 */ /* 0x000ea4000c1e1900 */
[----:B------:R-:W-:Y:S02]  /*01a0*/  IMAD.WIDE.U32 R8, R11, 0x4, R8 ;  /* 0x000000040b087825 */ /* 0x000fe400078e0008 */
[----:B------:R-:W3:Y:S04]  /*01b0*/  LDG.E R6, desc[UR4][R6.64] ;  /* 0x0000000406067981 */ /* 0x000ee8000c1e1900 */
[----:B------:R-:W3:Y:S02]  /*01c0*/  LDG.E R9, desc[UR4][R8.64] ;  /* 0x0000000408097981 */ /* 0x000ee4000c1e1900 */
[----:B---3--:R-:W-:-:S04]  /*01d0*/  VIMNMX.U32 R5, PT, PT, R6, R9, !PT ;  /* 0x0000000906057248 */ /* 0x008fc80007fe0000 */
[----:B--2---:R-:W-:-:S13]  /*01e0*/  ISETP.GT.U32.AND P0, PT, R5, R2, PT ;  /* 0x000000020500720c */ /* 0x004fda0003f04070 */
[----:B------:R-:W0:Y:S02]  /*01f0*/  @P0 LDC.64 R4, c[0x0][0x390] ;  /* 0x0000e400ff040b82 */ /* 0x000e240000000a00 */
[----:B0-----:R-:W-:-:S04]  /*0200*/  @P0 IADD3 R4, P1, PT, R0, R4, RZ ;  /* 0x0000000400040210 */ /* 0x001fc80007f3e0ff */
[----:B------:R-:W-:-:S05]  /*0210*/  @P0 LEA.HI.X.SX32 R5, R0, R5, 0x1, P1 ;  /* 0x0000000500050211 */ /* 0x000fca00008f0eff */
[----:B------:R0:W-:Y:S01]  /*0220*/  @P0 STG.E.U8 desc[UR4][R4.64], RZ ;  /* 0x000000ff04000986 */ /* 0x0001e2000c101104 */
[----:B------:R-:W-:Y:S05]  /*0230*/  @P0 EXIT ;  /* 0x000000000000094d */ /* 0x000fea0003800000 */
[----:B------:R-:W1:Y:S01]  /*0240*/  LDCU.64 UR6, c[0x0][0x390] ;  /* 0x00007200ff0677ac */ /* 0x000e620008000a00 */
[----:B0-----:R-:W-:Y:S01]  /*0250*/  IMAD.MOV.U32 R4, RZ, RZ, 0x1 ;  /* 0x00000001ff047424 */ /* 0x001fe200078e00ff */
[----:B-1----:R-:W-:-:S04]  /*0260*/  IADD3 R2, P0, PT, R0, UR6, RZ ;  /* 0x0000000600027c10 */ /* 0x002fc8000ff1e0ff */
[----:B------:R-:W-:Y:S02]  /*0270*/  LEA.HI.X.SX32 R3, R0, UR7, 0x1, P0 ;  /* 0x0000000700037c11 */ /* 0x000fe400080f0eff */
[----:B------:R-:W-:-:S05]  /*0280*/  PRMT R0, R4, 0x7610, R0 ;  /* 0x0000761004007816 */ /* 0x000fca0000000000 */
[----:B------:R-:W-:Y:S01]  /*0290*/  STG.E.U8 desc[UR4][R2.64], R0 ;  /* 0x0000000002007986 */ /* 0x000fe2000c101104 */
[----:B------:R-:W-:Y:S05]  /*02a0*/  EXIT ;  /* 0x000000000000794d */ /* 0x000fea0003800000 */
.L_x_3:
        /* <DEDUP_REMOVED lines=13> */
.L_x_46:


//--------------------- .text.labelWithConnectionInfoMore32 --------------------------
	.section	.text.labelWithConnectionInfoMore32,"ax",@progbits
	.align	128
        .global         labelWithConnectionInfoMore32
        .type           labelWithConnectionInfoMore32,@function
        .size           labelWithConnectionInfoMore32,(.L_x_47 - labelWithConnectionInfoMore32)
        .other          labelWithConnectionInfoMore32,@"STO_CUDA_ENTRY STV_DEFAULT"
labelWithConnectionInfoMore32:
.text.labelWithConnectionInfoMore32:
[----:B------:R-:W-:Y:S01]  /*0000*/  LDC R1, c[0x0][0x37c] ;  /* 0x0000df00ff017b82 */ /* 0x000fe20000000800 */
[----:B------:R-:W0:Y:S07]  /*0010*/  S2R R0, SR_TID.Y ;  /* 0x0000000000007919 */ /* 0x000e2e0000002200 */
[----:B------:R-:W1:Y:S01]  /*0020*/  LDC R6, c[0x0][0x360] ;  /* 0x0000d800ff067b82 */ /* 0x000e620000000800 */
[----:B------:R-:W2:Y:S01]  /*0030*/  LDCU UR4, c[0x0][0x3b0] ;  /* 0x00007600ff0477ac */ /* 0x000ea20008000800 */
[----:B------:R-:W1:Y:S06]  /*0040*/  S2R R5, SR_TID.X ;  /* 0x0000000000057919 */ /* 0x000e6c0000002100 */
[----:B------:R-:W0:Y:S08]  /*0050*/  S2UR UR6, SR_CTAID.Y ;  /* 0x00000000000679c3 */ /* 0x000e300000002600 */
[----:B------:R-:W0:Y:S08]  /*0060*/  LDC R3, c[0x0][0x364] ;  /* 0x0000d900ff037b82 */ /* 0x000e300000000800 */
[----:B------:R-:W1:Y:S08]  /*0070*/  S2UR UR5, SR_CTAID.X ;  /* 0x00000000000579c3 */ /* 0x000e700000002500 */
[----:B------:R-:W3:Y:S01]  /*0080*/  LDC R10, c[0x0][0x3ac] ;  /* 0x0000eb00ff0a7b82 */ /* 0x000ee20000000800 */
[----:B0-----:R-:W-:-:S05]  /*0090*/  IMAD R3, R3, UR6, R0 ;  /* 0x0000000603037c24 */ /* 0x001fca000f8e0200 */
[----:B--2---:R-:W-:Y:S01]  /*00a0*/  ISETP.GE.U32.AND P0, PT, R3, UR4, PT ;  /* 0x0000000403007c0c */ /* 0x004fe2000bf06070 */
[----:B-1----:R-:W-:-:S05]  /*00b0*/  IMAD R6, R6, UR5, R5 ;  /* 0x0000000506067c24 */ /* 0x002fca000f8e0205 */
[----:B---3--:R-:W-:-:S13]  /*00c0*/  ISETP.GE.U32.OR P0, PT, R6, R10, P0 ;  /* 0x0000000a0600720c */ /* 0x008fda0000706470 */
[----:B------:R-:W-:Y:S05]  /*00d0*/  @P0 EXIT ;  /* 0x000000000000094d */ /* 0x000fea0003800000 */
[----:B------:R-:W0:Y:S01]  /*00e0*/  LDCU.128 UR8, c[0x0][0x390] ;  /* 0x00007200ff0877ac */ /* 0x000e220008000c00 */
[----:B------:R-:W-:Y:S01]  /*00f0*/  IMAD R5, R3, R10, R6 ;  /* 0x0000000a03057224 */ /* 0x000fe200078e0206 */
[----:B------:R-:W1:Y:S01]  /*0100*/  LDCU.64 UR12, c[0x0][0x3a0] ;  /* 0x00007400ff0c77ac */ /* 0x000e620008000a00 */
[----:B------:R-:W2:Y:S01]  /*0110*/  LDCU.64 UR6, c[0x0][0x358] ;  /* 0x00006b00ff0677ac */ /* 0x000ea20008000a00 */
[----:B------:R-:W-:Y:S01]  /*0120*/  VIADD R7, R10, 0xffffffff ;  /* 0xffffffff0a077836 */ /* 0x000fe20000000000 */
[----:B------:R-:W3:Y:S01]  /*0130*/  LDCU.64 UR16, c[0x0][0x3a0] ;  /* 0x00007400ff1077ac */ /* 0x000ee20008000a00 */
[----:B------:R-:W4:Y:S01]  /*0140*/  LDCU.64 UR14, c[0x0][0x390] ;  /* 0x00007200ff0e77ac */ /* 0x000f220008000a00 */
[C---:B0-----:R-:W-:Y:S02]  /*0150*/  IADD3 R12, P0, PT, R5.reuse, UR8, RZ ;  /* 0x00000008050c7c10 */ /* 0x041fe4000ff1e0ff */
[C---:B------:R-:W-:Y:S02]  /*0160*/  IADD3 R14, P1, PT, R5.reuse, UR10, RZ ;  /* 0x0000000a050e7c10 */ /* 0x040fe4000ff3e0ff */
[----:B-1----:R-:W-:Y:S01]  /*0170*/  IADD3 R16, P2, PT, R5, UR12, RZ ;  /* 0x0000000c05107c10 */ /* 0x002fe2000ff5e0ff */
[----:B------:R-:W-:-:S02]  /*0180*/  IMAD.X R13, RZ, RZ, UR9, P0 ;  /* 0x00000009ff0d7e24 */ /* 0x000fc400080e06ff */
[----:B------:R-:W-:Y:S02]  /*0190*/  IMAD.X R15, RZ, RZ, UR11, P1 ;  /* 0x0000000bff0f7e24 */ /* 0x000fe400088e06ff */
[----:B------:R-:W-:Y:S01]  /*01a0*/  IMAD.X R17, RZ, RZ, UR13, P2 ;  /* 0x0000000dff117e24 */ /* 0x000fe200090e06ff */
[----:B--2---:R0:W5:Y:S04]  /*01b0*/  LDG.E.U8 R0, desc[UR6][R12.64] ;  /* 0x000000060c007981 */ /* 0x004168000c1e1100 */
[----:B------:R0:W5:Y:S04]  /*01c0*/  LDG.E.U8 R2, desc[UR6][R14.64] ;  /* 0x000000060e027981 */ /* 0x000168000c1e1100 */
[----:B------:R0:W5:Y:S01]  /*01d0*/  LDG.E.U8 R4, desc[UR6][R16.64] ;  /* 0x0000000610047981 */ /* 0x000162000c1e1100 */
[C---:B------:R-:W-:Y:S01]  /*01e0*/  ISETP.GE.U32.AND P1, PT, R6.reuse, R7, PT ;  /* 0x000000070600720c */ /* 0x040fe20003f26070 */
[----:B------:R-:W-:Y:S01]  /*01f0*/  BSSY.RECONVERGENT B0, `(.L_x_4) ;  /* 0x000002a000007945 */ /* 0x000fe20003800200 */
[----:B------:R-:W-:-:S02]  /*0200*/  ISETP.NE.AND P0, PT, R6, RZ, PT ;  /* 0x000000ff0600720c */ /* 0x000fc40003f05270 */
[----:B------:R-:W-:Y:S02]  /*0210*/  PRMT R8, RZ, 0x7610, R8 ;  /* 0x00007610ff087816 */ /* 0x000fe40000000008 */
[----:B------:R-:W-:-:S07]  /*0220*/  PRMT R7, RZ, 0x7610, R7 ;  /* 0x00007610ff077816 */ /* 0x000fce0000000007 */
[----:B0--34-:R-:W-:Y:S05]  /*0230*/  @P1 BRA `(.L_x_5) ;  /* 0x0000000000941947 */ /* 0x019fea0003800000 */
[----:B------:R-:W-:-:S05]  /*0240*/  VIADD R14, R5, 0x1 ;  /* 0x00000001050e7836 */ /* 0x000fca0000000000 */
[----:B------:R-:W-:-:S05]  /*0250*/  IADD3 R12, P1, PT, R14, UR8, RZ ;  /* 0x000000080e0c7c10 */ /* 0x000fca000ff3e0ff */
[----:B------:R-:W-:-:S05]  /*0260*/  IMAD.X R13, RZ, RZ, UR9, P1 ;  /* 0x00000009ff0d7e24 */ /* 0x000fca00088e06ff */
[----:B------:R-:W2:Y:S02]  /*0270*/  LDG.E.U8 R12, desc[UR6][R12.64] ;  /* 0x000000060c0c7981 */ /* 0x000ea4000c1e1100 */
[CC--:B--2--5:R-:W-:Y:S02]  /*0280*/  VIMNMX.U16x2 R9, PT, PT, R12.reuse, R0.reuse, PT ;  /* 0x000000000c097248 */ /* 0x0e4fe40003fe0200 */
[----:B------:R-:W-:-:S03]  /*0290*/  VIMNMX.U16x2 R11, PT, PT, R12, R0, !PT ;  /* 0x000000000c0b7248 */ /* 0x000fc60007fe0200 */
[--C-:B------:R-:W-:Y:S01]  /*02a0*/  IMAD.MOV R16, RZ, RZ, -R9.reuse ;  /* 0x000000ffff107224 */ /* 0x100fe200078e0a09 */
[----:B------:R-:W-:-:S04]  /*02b0*/  PRMT R9, R11, 0x7610, R9 ;  /* 0x000076100b097816 */ /* 0x000fc80000000009 */
[----:B------:R-:W-:-:S05]  /*02c0*/  PRMT R16, R16, 0x7710, RZ ;  /* 0x0000771010107816 */ /* 0x000fca00000000ff */
[----:B------:R-:W-:-:S05]  /*02d0*/  IMAD.IADD R9, R9, 0x1, R16 ;  /* 0x0000000109097824 */ /* 0x000fca00078e0210 */
[----:B------:R-:W-:-:S04]  /*02e0*/  LOP3.LUT R9, R9, 0xffff, RZ, 0xc0, !PT ;  /* 0x0000ffff09097812 */ /* 0x000fc800078ec0ff */
[----:B------:R-:W-:-:S13]  /*02f0*/  ISETP.GT.U32.AND P1, PT, R9, 0x13, PT ;  /* 0x000000130900780c */ /* 0x000fda0003f24070 */
[----:B------:R-:W-:Y:S05]  /*0300*/  @P1 BRA `(.L_x_5) ;  /* 0x0000000000601947 */ /* 0x000fea0003800000 */
[----:B------:R-:W-:-:S05]  /*0310*/  IADD3 R12, P1, PT, R14, UR10, RZ ;  /* 0x0000000a0e0c7c10 */ /* 0x000fca000ff3e0ff */
[----:B------:R-:W-:-:S05]  /*0320*/  IMAD.X R13, RZ, RZ, UR11, P1 ;  /* 0x0000000bff0d7e24 */ /* 0x000fca00088e06ff */
[----:B------:R-:W2:Y:S01]  /*0330*/  LDG.E.U8 R12, desc[UR6][R12.64] ;  /* 0x000000060c0c7981 */ /* 0x000ea2000c1e1100 */
[----:B------:R-:W-:-:S05]  /*0340*/  IADD3 R14, P1, PT, R14, UR12, RZ ;  /* 0x0000000c0e0e7c10 */ /* 0x000fca000ff3e0ff */
[----:B------:R-:W-:-:S05]  /*0350*/  IMAD.X R15, RZ, RZ, UR13, P1 ;  /* 0x0000000dff0f7e24 */ /* 0x000fca00088e06ff */
[----:B------:R-:W3:Y:S01]  /*0360*/  LDG.E.U8 R14, desc[UR6][R14.64] ;  /* 0x000000060e0e7981 */ /* 0x000ee2000c1e1100 */
[CC--:B--2---:R-:W-:Y:S02]  /*0370*/  VIMNMX.U16x2 R9, PT, PT, R12.reuse, R2.reuse, PT ;  /* 0x000000020c097248 */ /* 0x0c4fe40003fe0200 */
[----:B------:R-:W-:-:S03]  /*0380*/  VIMNMX.U16x2 R11, PT, PT, R12, R2, !PT ;  /* 0x000000020c0b7248 */ /* 0x000fc60007fe0200 */
[--C-:B------:R-:W-:Y:S01]  /*0390*/  IMAD.MOV R16, RZ, RZ, -R9.reuse ;  /* 0x000000ffff107224 */ /* 0x100fe200078e0a09 */
[----:B------:R-:W-:-:S04]  /*03a0*/  PRMT R9, R11, 0x7610, R9 ;  /* 0x000076100b097816 */ /* 0x000fc80000000009 */
[----:B------:R-:W-:-:S05]  /*03b0*/  PRMT R16, R16, 0x7710, RZ ;  /* 0x0000771010107816 */ /* 0x000fca00000000ff */
[----:B------:R-:W-:-:S05]  /*03c0*/  IMAD.IADD R9, R9, 0x1, R16 ;  /* 0x0000000109097824 */ /* 0x000fca00078e0210 */
[----:B------:R-:W-:-:S04]  /*03d0*/  LOP3.LUT R9, R9, 0xffff, RZ, 0xc0, !PT ;  /* 0x0000ffff09097812 */ /* 0x000fc800078ec0ff */
[----:B------:R-:W-:-:S13]  /*03e0*/  ISETP.GT.U32.AND P1, PT, R9, 0x13, PT ;  /* 0x000000130900780c */ /* 0x000fda0003f24070 */
[CC--:B---3--:R-:W-:Y:S02]  /*03f0*/  @!P1 VIMNMX.U16x2 R9, PT, PT, R14.reuse, R4.reuse, PT ;  /* 0x000000040e099248 */ /* 0x0c8fe40003fe0200 */
[----:B------:R-:W-:-:S03]  /*0400*/  @!P1 VIMNMX.U16x2 R14, PT, PT, R14, R4, !PT ;  /* 0x000000040e0e9248 */ /* 0x000fc60007fe0200 */
[--C-:B------:R-:W-:Y:S01]  /*0410*/  @!P1 IMAD.MOV R12, RZ, RZ, -R9.reuse ;  /* 0x000000ffff0c9224 */ /* 0x100fe200078e0a09 */
[----:B------:R-:W-:-:S04]  /*0420*/  @!P1 PRMT R9, R14, 0x7610, R9 ;  /* 0x000076100e099816 */ /* 0x000fc80000000009 */
[----:B------:R-:W-:-:S05]  /*0430*/  @!P1 PRMT R12, R12, 0x7710, RZ ;  /* 0x000077100c0c9816 */ /* 0x000fca00000000ff */
[----:B------:R-:W-:-:S05]  /*0440*/  @!P1 IMAD.IADD R9, R9, 0x1, R12 ;  /* 0x0000000109099824 */ /* 0x000fca00078e020c */
[----:B------:R-:W-:-:S04]  /*0450*/  @!P1 LOP3.LUT R9, R9, 0xffff, RZ, 0xc0, !PT ;  /* 0x0000ffff09099812 */ /* 0x000fc800078ec0ff */
[----:B------:R-:W-:-:S04]  /*0460*/  @!P1 ISETP.GE.U32.AND P2, PT, R9, 0x14, PT ;  /* 0x000000140900980c */ /* 0x000fc80003f46070 */
[----:B------:R-:W-:-:S04]  /*0470*/  @!P1 SEL R9, RZ, 0x1, P2 ;  /* 0x00000001ff099807 */ /* 0x000fc80001000000 */
[----:B------:R-:W-:-:S07]  /*0480*/  @!P1 PRMT R7, R9, 0x7610, R7 ;  /* 0x0000761009079816 */ /* 0x000fce0000000007 */
.L_x_5:
[----:B------:R-:W-:Y:S05]  /*0490*/  BSYNC.RECONVERGENT B0 ;  /* 0x0000000000007941 */ /* 0x000fea0003800200 */
.L_x_4:
[----:B------:R-:W-:Y:S04]  /*04a0*/  BSSY.RECONVERGENT B0, `(.L_x_6) ;  /* 0x0000027000007945 */ /* 0x000fe80003800200 */
[----:B------:R-:W-:Y:S05]  /*04b0*/  @!P0 BRA `(.L_x_7) ;  /* 0x0000000000948947 */ /* 0x000fea0003800000 */
        /* <DEDUP_REMOVED lines=37> */
.L_x_7:
[----:B------:R-:W-:Y:S05]  /*0710*/  BSYNC.RECONVERGENT B0 ;  /* 0x0000000000007941 */ /* 0x000fea0003800200 */
.L_x_6:
[----:B------:R-:W-:Y:S01]  /*0720*/  UIADD3 UR4, UPT, UPT, UR4, -0x1, URZ ;  /* 0xffffffff04047890 */ /* 0x000fe2000fffe0ff */
[----:B------:R-:W-:Y:S01]  /*0730*/  VIADD R9, R6, 0x1 ;  /* 0x0000000106097836 */ /* 0x000fe20000000000 */
[----:B------:R-:W0:Y:S01]  /*0740*/  LDCU.64 UR18, c[0x0][0x398] ;  /* 0x00007300ff1277ac */ /* 0x000e220008000a00 */
[----:B------:R-:W-:Y:S01]  /*0750*/  BSSY.RECONVERGENT B0, `(.L_x_8) ;  /* 0x000002c000007945 */ /* 0x000fe20003800200 */
[C---:B------:R-:W-:Y:S02]  /*0760*/  ISETP.NE.AND P0, PT, R3.reuse, RZ, PT ;  /* 0x000000ff0300720c */ /* 0x040fe40003f05270 */
[----:B------:R-:W-:Y:S02]  /*0770*/  ISETP.GE.U32.AND P2, PT, R3, UR4, PT ;  /* 0x0000000403007c0c */ /* 0x000fe4000bf46070 */
[----:B------:R-:W-:Y:S02]  /*0780*/  ISETP.GE.AND P1, PT, R9, R10, PT ;  /* 0x0000000a0900720c */ /* 0x000fe40003f26270 */
[----:B------:R-:W-:-:S02]  /*0790*/  PRMT R8, R8, 0x5410, RZ ;  /* 0x0000541008087816 */ /* 0x000fc400000000ff */
[----:B------:R-:W-:-:S07]  /*07a0*/  PRMT R7, R7, 0x5410, RZ ;  /* 0x0000541007077816 */ /* 0x000fce00000000ff */
[----:B------:R-:W-:Y:S05]  /*07b0*/  @P2 BRA `(.L_x_9) ;  /* 0x0000000000942947 */ /* 0x000fea0003800000 */
[----:B------:R-:W-:-:S05]  /*07c0*/  IMAD.IADD R14, R5, 0x1, R10 ;  /* 0x00000001050e7824 */ /* 0x000fca00078e020a */
        /* <DEDUP_REMOVED lines=36> */
.L_x_9:
[----:B0-----:R-:W-:Y:S05]  /*0a10*/  BSYNC.RECONVERGENT B0 ;  /* 0x0000000000007941 */ /* 0x001fea0003800200 */
.L_x_8:
[----:B------:R-:W-:Y:S04]  /*0a20*/  BSSY.RECONVERGENT B0, `(.L_x_10) ;  /* 0x0000028000007945 */ /* 0x000fe80003800200 */
[----:B------:R-:W-:Y:S05]  /*0a30*/  @!P0 BRA `(.L_x_11) ;  /* 0x0000000000988947 */ /* 0x000fea0003800000 */
[----:B------:R-:W-:-:S04]  /*0a40*/  IMAD R11, R3, R10, -R10 ;  /* 0x0000000a030b7224 */ /* 0x000fc800078e0a0a */
        /* <DEDUP_REMOVED lines=37> */
.L_x_11:
[----:B------:R-:W-:Y:S05]  /*0ca0*/  BSYNC.RECONVERGENT B0 ;  /* 0x0000000000007941 */ /* 0x000fea0003800200 */
.L_x_10:
[----:B------:R-:W-:Y:S04]  /*0cb0*/  BSSY.RECONVERGENT B0, `(.L_x_12) ;  /* 0x000001d000007945 */ /* 0x000fe80003800200 */
[----:B------:R-:W-:Y:S05]  /*0cc0*/  @P1 BRA `(.L_x_13) ;  /* 0x00000000006c1947 */ /* 0x000fea0003800000 */
[----:B------:R-:W0:Y:S02]  /*0cd0*/  LDC R12, c[0x0][0x3ac] ;  /* 0x0000eb00ff0c7b82 */ /* 0x000e240000000800 */
.L_x_14:
[----:B0-----:R-:W-:-:S05]  /*0ce0*/  IMAD R15, R3, R12, R9 ;  /* 0x0000000c030f7224 */ /* 0x001fca00078e0209 */
[----:B------:R-:W-:-:S05]  /*0cf0*/  IADD3 R10, P0, PT, R15, UR14, RZ ;  /* 0x0000000e0f0a7c10 */ /* 0x000fca000ff1e0ff */
[----:B------:R-:W-:-:S06]  /*0d00*/  IMAD.X R11, RZ, RZ, UR15, P0 ;  /* 0x0000000fff0b7e24 */ /* 0x000fcc00080e06ff */
[----:B------:R-:W2:Y:S02]  /*0d10*/  LDG.E.U8 R11, desc[UR6][R10.64] ;  /* 0x000000060a0b7981 */ /* 0x000ea4000c1e1100 */
[----:B--2--5:R-:W-:-:S05]  /*0d20*/  IMAD.IADD R13, R11, 0x1, -R0 ;  /* 0x000000010b0d7824 */ /* 0x024fca00078e0a00 */
[----:B------:R-:W-:-:S04]  /*0d30*/  IABS R13, R13 ;  /* 0x0000000d000d7213 */ /* 0x000fc80000000000 */
[----:B------:R-:W-:-:S13]  /*0d40*/  ISETP.GT.U32.AND P0, PT, R13, 0x13, PT ;  /* 0x000000130d00780c */ /* 0x000fda0003f04070 */
[----:B------:R-:W-:Y:S05]  /*0d50*/  @P0 BRA `(.L_x_13) ;  /* 0x0000000000480947 */ /* 0x000fea0003800000 */
[C---:B------:R-:W-:Y:S02]  /*0d60*/  IADD3 R14, P0, PT, R15.reuse, UR16, RZ ;  /* 0x000000100f0e7c10 */ /* 0x040fe4000ff1e0ff */
[----:B------:R-:W-:-:S03]  /*0d70*/  IADD3 R10, P1, PT, R15, UR18, RZ ;  /* 0x000000120f0a7c10 */ /* 0x000fc6000ff3e0ff */
[----:B------:R-:W-:Y:S02]  /*0d80*/  IMAD.X R15, RZ, RZ, UR17, P0 ;  /* 0x00000011ff0f7e24 */ /* 0x000fe400080e06ff */
[----:B------:R-:W-:-:S04]  /*0d90*/  IMAD.X R11, RZ, RZ, UR19, P1 ;  /* 0x00000013ff0b7e24 */ /* 0x000fc800088e06ff */
[----:B------:R-:W2:Y:S04]  /*0da0*/  LDG.E.U8 R15, desc[UR6][R14.64] ;  /* 0x000000060e0f7981 */ /* 0x000ea8000c1e1100 */
[----:B------:R-:W3:Y:S01]  /*0db0*/  LDG.E.U8 R11, desc[UR6][R10.64] ;  /* 0x000000060a0b7981 */ /* 0x000ee2000c1e1100 */
[----:B--2---:R-:W-:Y:S02]  /*0dc0*/  IMAD.IADD R16, R15, 0x1, -R4 ;  /* 0x000000010f107824 */ /* 0x004fe400078e0a04 */
[----:B---3--:R-:W-:-:S03]  /*0dd0*/  IMAD.IADD R13, R11, 0x1, -R2 ;  /* 0x000000010b0d7824 */ /* 0x008fc600078e0a02 */
[----:B------:R-:W-:Y:S02]  /*0de0*/  IABS R16, R16 ;  /* 0x0000001000107213 */ /* 0x000fe40000000000 */
[----:B------:R-:W-:Y:S02]  /*0df0*/  IABS R13, R13 ;  /* 0x0000000d000d7213 */ /* 0x000fe40000000000 */
[----:B------:R-:W-:-:S04]  /*0e00*/  ISETP.GE.U32.AND P0, PT, R16, 0x14, PT ;  /* 0x000000141000780c */ /* 0x000fc80003f06070 */
[----:B------:R-:W-:-:S13]  /*0e10*/  ISETP.GT.U32.OR P0, PT, R13, 0x13, P0 ;  /* 0x000000130d00780c */ /* 0x000fda0000704470 */
[----:B------:R-:W-:Y:S05]  /*0e20*/  @P0 BRA `(.L_x_13) ;  /* 0x0000000000140947 */ /* 0x000fea0003800000 */
[C---:B------:R-:W-:Y:S02]  /*0e30*/  IMAD.IADD R10, R9.reuse, 0x1, -R6 ;  /* 0x00000001090a7824 */ /* 0x040fe400078e0a06 */
[----:B------:R-:W-:-:S03]  /*0e40*/  VIADD R9, R9, 0x1 ;  /* 0x0000000109097836 */ /* 0x000fc60000000000 */
[----:B------:R-:W-:Y:S02]  /*0e50*/  PRMT R7, R10, 0x7610, R7 ;  /* 0x000076100a077816 */ /* 0x000fe40000000007 */
[----:B------:R-:W-:-:S13]  /*0e60*/  ISETP.GE.AND P0, PT, R9, R12, PT ;  /* 0x0000000c0900720c */ /* 0x000fda0003f06270 */
[----:B------:R-:W-:Y:S05]  /*0e70*/  @!P0 BRA `(.L_x_14) ;  /* 0xfffffffc00988947 */ /* 0x000fea000383ffff */
.L_x_13:
[----:B------:R-:W-:Y:S05]  /*0e80*/  BSYNC.RECONVERGENT B0 ;  /* 0x0000000000007941 */ /* 0x000fea0003800200 */
.L_x_12:
[----:B------:R-:W0:Y:S01]  /*0e90*/  LDCU UR4, c[0x0][0x3b0] ;  /* 0x00007600ff0477ac */ /* 0x000e220008000800 */
[----:B------:R-:W-:Y:S01]  /*0ea0*/  VIADD R9, R3, 0x1 ;  /* 0x0000000103097836 */ /* 0x000fe20000000000 */
[----:B------:R-:W-:Y:S01]  /*0eb0*/  BSSY.RECONVERGENT B0, `(.L_x_15) ;  /* 0x0000022000007945 */ /* 0x000fe20003800200 */
[----:B------:R-:W1:Y:S01]  /*0ec0*/  LDCU UR5, c[0x0][0x3ac] ;  /* 0x00007580ff0577ac */ /* 0x000e620008000800 */
[----:B------:R-:W2:Y:S01]  /*0ed0*/  LDCU UR14, c[0x0][0x3b0] ;  /* 0x00007600ff0e77ac */ /* 0x000ea20008000800 */
[----:B------:R-:W3:Y:S01]  /*0ee0*/  LDCU.64 UR10, c[0x0][0x3a0] ;  /* 0x00007400ff0a77ac */ /* 0x000ee20008000a00 */
[----:B------:R-:W4:Y:S01]  /*0ef0*/  LDCU.64 UR8, c[0x0][0x390] ;  /* 0x00007200ff0877ac */ /* 0x000f220008000a00 */
[----:B0-----:R-:W-:Y:S01]  /*0f00*/  ISETP.GE.AND P0, PT, R9, UR4, PT ;  /* 0x0000000409007c0c */ /* 0x001fe2000bf06270 */
[----:B------:R-:W0:-:S12]  /*0f10*/  LDCU.64 UR12, c[0x0][0x398] ;  /* 0x00007300ff0c77ac */ /* 0x000e180008000a00 */
[----:B-1234-:R-:W-:Y:S05]  /*0f20*/  @P0 BRA `(.L_x_16) ;  /* 0x0000000000680947 */ /* 0x01efea0003800000 */
.L_x_17:
[----:B------:R-:W-:-:S05]  /*0f30*/  IMAD R13, R9, UR5, R6 ;  /* 0x00000005090d7c24 */ /* 0x000fca000f8e0206 */
        /* <DEDUP_REMOVED lines=8> */
[----:B0-----:R-:W-:-:S03]  /*0fc0*/  IADD3 R12, P1, PT, R13, UR12, RZ ;  /* 0x0000000c0d0c7c10 */ /* 0x001fc6000ff3e0ff */
        /* <DEDUP_REMOVED lines=14> */
[----:B------:R-:W-:-:S13]  /*10b0*/  ISETP.GE.AND P0, PT, R9, UR14, PT ;  /* 0x0000000e09007c0c */ /* 0x000fda000bf06270 */
[----:B------:R-:W-:Y:S05]  /*10c0*/  @!P0 BRA `(.L_x_17) ;  /* 0xfffffffc00988947 */ /* 0x000fea000383ffff */
.L_x_16:
[----:B0-----:R-:W-:Y:S05]  /*10d0*/  BSYNC.RECONVERGENT B0 ;  /* 0x0000000000007941 */ /* 0x001fea0003800200 */
.L_x_15:
[----:B------:R-:W-:Y:S01]  /*10e0*/  VIADD R12, R6, 0xffffffff ;  /* 0xffffffff060c7836 */ /* 0x000fe20000000000 */
[----:B------:R-:W0:Y:S01]  /*10f0*/  LDCU UR4, c[0x0][0x3ac] ;  /* 0x00007580ff0477ac */ /* 0x000e220008000800 */
[----:B------:R-:W-:Y:S03]  /*1100*/  BSSY.RECONVERGENT B0, `(.L_x_18) ;  /* 0x0000023000007945 */ /* 0x000fe60003800200 */
[----:B------:R-:W-:Y:S01]  /*1110*/  ISETP.GE.AND P0, PT, R12, RZ, PT ;  /* 0x000000ff0c00720c */ /* 0x000fe20003f06270 */
[----:B------:R-:W1:Y:S01]  /*1120*/  LDCU.64 UR10, c[0x0][0x3a0] ;  /* 0x00007400ff0a77ac */ /* 0x000e620008000a00 */
[----:B------:R-:W2:Y:S01]  /*1130*/  LDCU.64 UR8, c[0x0][0x390] ;  /* 0x00007200ff0877ac */ /* 0x000ea20008000a00 */
[----:B------:R-:W3:Y:S10]  /*1140*/  LDCU.64 UR12, c[0x0][0x398] ;  /* 0x00007300ff0c77ac */ /* 0x000ef40008000a00 */
[----:B------:R-:W-:Y:S05]  /*1150*/  @!P0 BRA `(.L_x_19) ;  /* 0x0000000000748947 */ /* 0x000fea0003800000 */
[----:B------:R-:W-:-:S07]  /*1160*/  VIADD R9, R12, 0x1 ;  /* 0x000000010c097836 */ /* 0x000fce0000000000 */
.L_x_20:
[----:B0-----:R-:W-:-:S05]  /*1170*/  IMAD R16, R3, UR4, R12 ;  /* 0x0000000403107c24 */ /* 0x001fca000f8e020c */
[----:B--2---:R-:W-:-:S05]  /*1180*/  IADD3 R10, P0, PT, R16, UR8, RZ ;  /* 0x00000008100a7c10 */ /* 0x004fca000ff1e0ff */
[----:B------:R-:W-:-:S06]  /*1190*/  IMAD.X R11, RZ, RZ, UR9, P0 ;  /* 0x00000009ff0b7e24 */ /* 0x000fcc00080e06ff */
[----:B------:R-:W2:Y:S02]  /*11a0*/  LDG.E.U8 R11, desc[UR6][R10.64] ;  /* 0x000000060a0b7981 */ /* 0x000ea4000c1e1100 */
[----:B--2--5:R-:W-:-:S05]  /*11b0*/  IMAD.IADD R13, R11, 0x1, -R0 ;  /* 0x000000010b0d7824 */ /* 0x024fca00078e0a00 */
[----:B------:R-:W-:-:S04]  /*11c0*/  IABS R13, R13 ;  /* 0x0000000d000d7213 */ /* 0x000fc80000000000 */
[----:B------:R-:W-:-:S13]  /*11d0*/  ISETP.GT.U32.AND P0, PT, R13, 0x13, PT ;  /* 0x000000130d00780c */ /* 0x000fda0003f04070 */
[----:B------:R-:W-:Y:S05]  /*11e0*/  @P0 BRA `(.L_x_19) ;  /* 0x0000000000500947 */ /* 0x000fea0003800000 */
[----:B---3--:R-:W-:-:S05]  /*11f0*/  IADD3 R14, P0, PT, R16, UR12, RZ ;  /* 0x0000000c100e7c10 */ /* 0x008fca000ff1e0ff */
[----:B------:R-:W-:-:S06]  /*1200*/  IMAD.X R15, RZ, RZ, UR13, P0 ;  /* 0x0000000dff0f7e24 */ /* 0x000fcc00080e06ff */
[----:B------:R-:W2:Y:S01]  /*1210*/  LDG.E.U8 R15, desc[UR6][R14.64] ;  /* 0x000000060e0f7981 */ /* 0x000ea2000c1e1100 */
[----:B-1----:R-:W-:Y:S01]  /*1220*/  IADD3 R10, P0, PT, R16, UR10, RZ ;  /* 0x0000000a100a7c10 */ /* 0x002fe2000ff1e0ff */
[----:B--2---:R-:W-:-:S05]  /*1230*/  IMAD.IADD R11, R15, 0x1, -R2 ;  /* 0x000000010f0b7824 */ /* 0x004fca00078e0a02 */
[----:B------:R-:W-:Y:S01]  /*1240*/  IABS R13, R11 ;  /* 0x0000000b000d7213 */ /* 0x000fe20000000000 */
[----:B------:R-:W-:-:S03]  /*1250*/  IMAD.X R11, RZ, RZ, UR11, P0 ;  /* 0x0000000bff0b7e24 */ /* 0x000fc600080e06ff */
[----:B------:R-:W-:-:S13]  /*1260*/  ISETP.GT.U32.AND P0, PT, R13, 0x13, PT ;  /* 0x000000130d00780c */ /* 0x000fda0003f04070 */
[----:B------:R-:W-:Y:S05]  /*1270*/  @P0 BRA `(.L_x_19) ;  /* 0x00000000002c0947 */ /* 0x000fea0003800000 */
[----:B------:R-:W2:Y:S02]  /*1280*/  LDG.E.U8 R11, desc[UR6][R10.64] ;  /* 0x000000060a0b7981 */ /* 0x000ea4000c1e1100 */
[----:B--2---:R-:W-:-:S05]  /*1290*/  IMAD.IADD R13, R11, 0x1, -R4 ;  /* 0x000000010b0d7824 */ /* 0x004fca00078e0a04 */
[----:B------:R-:W-:-:S04]  /*12a0*/  IABS R13, R13 ;  /* 0x0000000d000d7213 */ /* 0x000fc80000000000 */
[----:B------:R-:W-:-:S13]  /*12b0*/  ISETP.GT.U32.AND P0, PT, R13, 0x13, PT ;  /* 0x000000130d00780c */ /* 0x000fda0003f04070 */
[----:B------:R-:W-:Y:S05]  /*12c0*/  @P0 BRA `(.L_x_19) ;  /* 0x0000000000180947 */ /* 0x000fea0003800000 */
[----:B------:R-:W-:Y:S01]  /*12d0*/  ISETP.NE.AND P0, PT, R12, RZ, PT ;  /* 0x000000ff0c00720c */ /* 0x000fe20003f05270 */
[----:B------:R-:W-:Y:S02]  /*12e0*/  IMAD.IADD R10, R6, 0x1, -R12 ;  /* 0x00000001060a7824 */ /* 0x000fe400078e0a0c */
[----:B------:R-:W-:-:S03]  /*12f0*/  VIADD R12, R12, 0xffffffff ;  /* 0xffffffff0c0c7836 */ /* 0x000fc60000000000 */
[----:B------:R-:W-:-:S07]  /*1300*/  PRMT R8, R10, 0x7610, R8 ;  /* 0x000076100a087816 */ /* 0x000fce0000000008 */
[----:B------:R-:W-:Y:S05]  /*1310*/  @P0 BRA `(.L_x_20) ;  /* 0xfffffffc00940947 */ /* 0x000fea000383ffff */
[----:B------:R-:W-:-:S07]  /*1320*/  PRMT R8, R9, 0x7610, R8 ;  /* 0x0000761009087816 */ /* 0x000fce0000000008 */
.L_x_19:
[----:B0123--:R-:W-:Y:S05]  /*1330*/  BSYNC.RECONVERGENT B0 ;  /* 0x0000000000007941 */ /* 0x00ffea0003800200 */
.L_x_18:
[----:B------:R-:W-:Y:S01]  /*1340*/  ISETP.NE.AND P0, PT, R3, RZ, PT ;  /* 0x000000ff0300720c */ /* 0x000fe20003f05270 */
[----:B------:R-:W0:Y:S01]  /*1350*/  LDCU UR4, c[0x0][0x3ac] ;  /* 0x00007580ff0477ac */ /* 0x000e220008000800 */
[----:B------:R-:W-:Y:S01]  /*1360*/  BSSY.RECONVERGENT B0, `(.L_x_21) ;  /* 0x0000023000007945 */ /* 0x000fe20003800200 */
[----:B------:R-:W1:Y:S01]  /*1370*/  LDCU.64 UR10, c[0x0][0x3a0] ;  /* 0x00007400ff0a77ac */ /* 0x000e620008000a00 */
[----:B------:R-:W2:Y:S01]  /*1380*/  LDCU.64 UR8, c[0x0][0x390] ;  /* 0x00007200ff0877ac */ /* 0x000ea20008000a00 */
[----:B------:R-:W3:Y:S08]  /*1390*/  LDCU.64 UR12, c[0x0][0x398] ;  /* 0x00007300ff0c77ac */ /* 0x000ef00008000a00 */
[----:B------:R-:W-:Y:S05]  /*13a0*/  @!P0 BRA `(.L_x_22) ;  /* 0x0000000000788947 */ /* 0x000fea0003800000 */
[----:B------:R-:W-:-:S07]  /*13b0*/  IMAD.MOV.U32 R12, RZ, RZ, R3 ;  /* 0x000000ffff0c7224 */ /* 0x000fce00078e0003 */
.L_x_23:
[----:B------:R-:W-:-:S04]  /*13c0*/  VIADD R9, R12, 0xffffffff ;  /* 0xffffffff0c097836 */ /* 0x000fc80000000000 */
        /* <DEDUP_REMOVED lines=10> */
[----:B------:R-:W2:Y:S02]  /*1470*/  LDG.E.U8 R15, desc[UR6][R14.64] ;  /* 0x000000060e0f7981 */ /* 0x000ea4000c1e1100 */
[----:B--2---:R-:W-:-:S05]  /*1480*/  IMAD.IADD R10, R15, 0x1, -R2 ;  /* 0x000000010f0a7824 */ /* 0x004fca00078e0a02 */
[----:B------:R-:W-:Y:S02]  /*1490*/  IABS R11, R10 ;  /* 0x0000000a000b7213 */ /* 0x000fe40000000000 */
[----:B-1----:R-:W-:Y:S02]  /*14a0*/  IADD3 R10, P1, PT, R16, UR10, RZ ;  /* 0x0000000a100a7c10 */ /* 0x002fe4000ff3e0ff */
[----:B------:R-:W-:-:S03]  /*14b0*/  ISETP.GT.U32.AND P0, PT, R11, 0x13, PT ;  /* 0x000000130b00780c */ /* 0x000fc60003f04070 */
[----:B------:R-:W-:-:S10]  /*14c0*/  IMAD.X R11, RZ, RZ, UR11, P1 ;  /* 0x0000000bff0b7e24 */ /* 0x000fd400088e06ff */
[----:B------:R-:W-:Y:S05]  /*14d0*/  @P0 BRA `(.L_x_22) ;  /* 0x00000000002c0947 */ /* 0x000fea0003800000 */
[----:B------:R-:W2:Y:S02]  /*14e0*/  LDG.E.U8 R11, desc[UR6][R10.64] ;  /* 0x000000060a0b7981 */ /* 0x000ea4000c1e1100 */
[----:B--2---:R-:W-:-:S05]  /*14f0*/  IMAD.IADD R13, R11, 0x1, -R4 ;  /* 0x000000010b0d7824 */ /* 0x004fca00078e0a04 */
[----:B------:R-:W-:-:S04]  /*1500*/  IABS R13, R13 ;  /* 0x0000000d000d7213 */ /* 0x000fc80000000000 */
[----:B------:R-:W-:-:S13]  /*1510*/  ISETP.GT.U32.AND P0, PT, R13, 0x13, PT ;  /* 0x000000130d00780c */ /* 0x000fda0003f04070 */
[----:B------:R-:W-:Y:S05]  /*1520*/  @P0 BRA `(.L_x_22) ;  /* 0x0000000000180947 */ /* 0x000fea0003800000 */
[----:B------:R-:W-:Y:S01]  /*1530*/  ISETP.GT.AND P0, PT, R12, 0x1, PT ;  /* 0x000000010c00780c */ /* 0x000fe20003f04270 */
[--C-:B------:R-:W-:Y:S02]  /*1540*/  IMAD.IADD R10, R3, 0x1, -R9.reuse ;  /* 0x00000001030a7824 */ /* 0x100fe400078e0a09 */
[----:B------:R-:W-:-:S03]  /*1550*/  IMAD.MOV.U32 R12, RZ, RZ, R9 ;  /* 0x000000ffff0c7224 */ /* 0x000fc600078e0009 */
[----:B------:R-:W-:-:S07]  /*1560*/  PRMT R8, R8, 0x5410, R10 ;  /* 0x0000541008087816 */ /* 0x000fce000000000a */
[----:B------:R-:W-:Y:S05]  /*1570*/  @P0 BRA `(.L_x_23) ;  /* 0xfffffffc00900947 */ /* 0x000fea000383ffff */
[----:B------:R-:W-:-:S07]  /*1580*/  PRMT R8, R8, 0x5410, R3 ;  /* 0x0000541008087816 */ /* 0x000fce0000000003 */
.L_x_22:
[----:B0123--:R-:W-:Y:S05]  /*1590*/  BSYNC.RECONVERGENT B0 ;  /* 0x0000000000007941 */ /* 0x00ffea0003800200 */
.L_x_21:
[----:B-----5:R-:W0:Y:S01]  /*15a0*/  LDC.64 R2, c[0x0][0x388] ;  /* 0x0000e200ff027b82 */ /* 0x020e220000000a00 */
[----:B------:R-:W-:Y:S02]  /*15b0*/  IMAD.MOV.U32 R6, RZ, RZ, R7 ;  /* 0x000000ffff067224 */ /* 0x000fe400078e0007 */
[----:B------:R-:W-:Y:S02]  /*15c0*/  VIADD R9, R5, 0x1 ;  /* 0x0000000105097836 */ /* 0x000fe40000000000 */
[----:B------:R-:W-:-:S03]  /*15d0*/  IMAD.MOV.U32 R7, RZ, RZ, R8 ;  /* 0x000000ffff077224 */ /* 0x000fc600078e0008 */
[----:B------:R-:W1:Y:S01]  /*15e0*/  LDC.64 R10, c[0x0][0x380] ;  /* 0x0000e000ff0a7b82 */ /* 0x000e620000000a00 */
[----:B0-----:R-:W-:-:S05]  /*15f0*/  IMAD.WIDE.U32 R2, R5, 0x8, R2 ;  /* 0x0000000805027825 */ /* 0x001fca00078e0002 */
[----:B------:R-:W-:Y:S01]  /*1600*/  STG.E.64 desc[UR6][R2.64], R6 ;  /* 0x0000000602007986 */ /* 0x000fe2000c101b06 */
[----:B-1----:R-:W-:-:S05]  /*1610*/  IMAD.WIDE.U32 R4, R5, 0x4, R10 ;  /* 0x0000000405047825 */ /* 0x002fca00078e000a */
[----:B------:R-:W-:Y:S01]  /*1620*/  STG.E desc[UR6][R4.64], R9 ;  /* 0x0000000904007986 */ /* 0x000fe2000c101906 */
[----:B------:R-:W-:Y:S05]  /*1630*/  EXIT ;  /* 0x000000000000794d */ /* 0x000fea0003800000 */
.L_x_24:
        /* <DEDUP_REMOVED lines=12> */
.L_x_47:


//--------------------- .text.globalizeLinksHorizontal --------------------------
	.section	.text.globalizeLinksHorizontal,"ax",@progbits
	.align	128
        .global         globalizeLinksHorizontal
        .type           globalizeLinksHorizontal,@function
        .size           globalizeLinksHorizontal,(.L_x_48 - globalizeLinksHorizontal)
        .other          globalizeLinksHorizontal,@"STO_CUDA_ENTRY STV_DEFAULT"
globalizeLinksHorizontal:
.text.globalizeLinksHorizontal:
[----:B------:R-:W-:Y:S01]  /*0000*/  LDC R1, c[0x0][0x37c] ;  /* 0x0000df00ff017b82 */ /* 0x000fe20000000800 */
[----:B------:R-:W0:Y:S01]  /*0010*/  S2R R2, SR_TID.Y ;  /* 0x0000000000027919 */ /* 0x000e220000002200 */
[----:B------:R-:W1:Y:S06]  /*0020*/  LDCU UR4, c[0x0][0x360] ;  /* 0x00006c00ff0477ac */ /* 0x000e6c0008000800 */
[----:B------:R-:W0:Y:S01]  /*0030*/  S2UR UR5, SR_CTAID.Y ;  /* 0x00000000000579c3 */ /* 0x000e220000002600 */
[----:B------:R-:W1:Y:S01]  /*0040*/  S2R R0, SR_TID.X ;  /* 0x0000000000007919 */ /* 0x000e620000002100 */
[----:B------:R-:W2:Y:S06]  /*0050*/  LDCU.64 UR6, c[0x0][0x390] ;  /* 0x00007200ff0677ac */ /* 0x000eac0008000a00 */
[----:B------:R-:W0:Y:S08]  /*0060*/  LDC R3, c[0x0][0x364] ;  /* 0x0000d900ff037b82 */ /* 0x000e300000000800 */
[----:B------:R-:W1:Y:S01]  /*0070*/  LDC R5, c[0x0][0x388] ;  /* 0x0000e200ff057b82 */ /* 0x000e620000000800 */
        /* <DEDUP_REMOVED lines=8> */
[----:B0-----:R-:W-:-:S05]  /*0100*/  IMAD.WIDE.U32 R2, R9, 0x8, R6 ;  /* 0x0000000809027825 */ /* 0x001fca00078e0006 */
[----:B-1----:R-:W2:Y:S01]  /*0110*/  LDG.E.U16 R0, desc[UR4][R2.64] ;  /* 0x0000000402007981 */ /* 0x002ea2000c1e1500 */
[----:B------:R-:W-:Y:S01]  /*0120*/  BSSY.RECONVERGENT B0, `(.L_x_25) ;  /* 0x000000c000007945 */ /* 0x000fe20003800200 */
[----:B------:R-:W-:Y:S02]  /*0130*/  PRMT R11, RZ, 0x7610, R11 ;  /* 0x00007610ff0b7816 */ /* 0x000fe4000000000b */
[----:B--2---:R-:W-:-:S13]  /*0140*/  ISETP.NE.AND P0, PT, R0, RZ, PT ;  /* 0x000000ff0000720c */ /* 0x004fda0003f05270 */
[----:B------:R-:W-:Y:S05]  /*0150*/  @!P0 BRA `(.L_x_26) ;  /* 0x0000000000208947 */ /* 0x000fea0003800000 */
[----:B------:R-:W-:-:S07]  /*0160*/  PRMT R11, R0, 0x7610, R11 ;  /* 0x00007610000b7816 */ /* 0x000fce000000000b */
.L_x_27:
[----:B------:R-:W-:-:S05]  /*0170*/  LOP3.LUT R0, R11, 0xffff, RZ, 0xc0, !PT ;  /* 0x0000ffff0b007812 */ /* 0x000fca00078ec0ff */
[----:B------:R-:W-:-:S04]  /*0180*/  IMAD.IADD R5, R9, 0x1, R0 ;  /* 0x0000000109057824 */ /* 0x000fc800078e0200 */
[----:B------:R-:W-:-:S06]  /*0190*/  IMAD.WIDE.U32 R4, R5, 0x8, R6 ;  /* 0x0000000805047825 */ /* 0x000fcc00078e0006 */
[----:B------:R-:W2:Y:S02]  /*01a0*/  LDG.E.U16 R4, desc[UR4][R4.64] ;  /* 0x0000000404047981 */ /* 0x000ea4000c1e1500 */
[C---:B--2---:R-:W-:Y:S01]  /*01b0*/  ISETP.NE.AND P0, PT, R4.reuse, RZ, PT ;  /* 0x000000ff0400720c */ /* 0x044fe20003f05270 */
[----:B------:R-:W-:-:S12]  /*01c0*/  IMAD.IADD R11, R4, 0x1, R11 ;  /* 0x00000001040b7824 */ /* 0x000fd800078e020b */
[----:B------:R-:W-:Y:S05]  /*01d0*/  @P0 BRA `(.L_x_27) ;  /* 0xfffffffc00e40947 */ /* 0x000fea000383ffff */
.L_x_26:
[----:B------:R-:W-:Y:S05]  /*01e0*/  BSYNC.RECONVERGENT B0 ;  /* 0x0000000000007941 */ /* 0x000fea0003800200 */
.L_x_25:
[----:B------:R-:W-:Y:S01]  /*01f0*/  STG.E.U16 desc[UR4][R2.64], R11 ;  /* 0x0000000b02007986 */ /* 0x000fe2000c101504 */
[----:B------:R-:W-:Y:S05]  /*0200*/  EXIT ;  /* 0x000000000000794d */ /* 0x000fea0003800000 */
.L_x_28:
        /* <DEDUP_REMOVED lines=15> */
.L_x_48:


//--------------------- .text.globalizeLinksVertical --------------------------
	.section	.text.globalizeLinksVertical,"ax",@progbits
	.align	128
        .global         globalizeLinksVertical
        .type           globalizeLinksVertical,@function
        .size           globalizeLinksVertical,(.L_x_49 - globalizeLinksVertical)
        .other          globalizeLinksVertical,@"STO_CUDA_ENTRY STV_DEFAULT"
globalizeLinksVertical:
.text.globalizeLinksVertical:
[----:B------:R-:W-:Y:S01]  /*0000*/  LDC R1, c[0x0][0x37c] ;  /* 0x0000df00ff017b82 */ /* 0x000fe20000000800 */
[----:B------:R-:W0:Y:S07]  /*0010*/  S2R R0, SR_TID.Y ;  /* 0x0000000000007919 */ /* 0x000e2e0000002200 */
[----:B------:R-:W0:Y:S01]  /*0020*/  LDC R3, c[0x0][0x388] ;  /* 0x0000e200ff037b82 */ /* 0x000e220000000800 */
[----:B------:R-:W0:Y:S01]  /*0030*/  LDCU UR4, c[0x0][0x364] ;  /* 0x00006c80ff0477ac */ /* 0x000e220008000800 */
[----:B------:R-:W1:Y:S01]  /*0040*/  S2R R8, SR_TID.X ;  /* 0x0000000000087919 */ /* 0x000e620000002100 */
[----:B------:R-:W2:Y:S01]  /*0050*/  LDCU.64 UR6, c[0x0][0x390] ;  /* 0x00007200ff0677ac */ /* 0x000ea20008000a00 */
[----:B0-----:R-:W-:-:S05]  /*0060*/  IMAD R0, R3, UR4, R0 ;  /* 0x0000000403007c24 */ /* 0x001fca000f8e0200 */
[----:B--2---:R-:W-:-:S04]  /*0070*/  ISETP.GE.U32.AND P0, PT, R0, UR7, PT ;  /* 0x0000000700007c0c */ /* 0x004fc8000bf06070 */
[----:B-1----:R-:W-:-:S13]  /*0080*/  ISETP.GE.U32.OR P0, PT, R8, UR6, P0 ;  /* 0x0000000608007c0c */ /* 0x002fda0008706470 */
        /* <DEDUP_REMOVED lines=11> */
.L_x_31:
[----:B------:R-:W-:-:S05]  /*0140*/  LOP3.LUT R5, R9, 0xffff, RZ, 0xc0, !PT ;  /* 0x0000ffff09057812 */ /* 0x000fca00078ec0ff */
[----:B------:R-:W-:-:S04]  /*0150*/  IMAD.IADD R5, R0, 0x1, R5 ;  /* 0x0000000100057824 */ /* 0x000fc800078e0205 */
[----:B------:R-:W-:-:S04]  /*0160*/  IMAD R5, R5, UR6, R8 ;  /* 0x0000000605057c24 */ /* 0x000fc8000f8e0208 */
[----:B------:R-:W-:-:S06]  /*0170*/  IMAD.WIDE.U32 R4, R5, 0x8, R6 ;  /* 0x0000000805047825 */ /* 0x000fcc00078e0006 */
[----:B------:R-:W2:Y:S02]  /*0180*/  LDG.E.U16 R4, desc[UR4][R4.64+0x2] ;  /* 0x0000020404047981 */ /* 0x000ea4000c1e1500 */
[C---:B--2---:R-:W-:Y:S01]  /*0190*/  ISETP.NE.AND P0, PT, R4.reuse, RZ, PT ;  /* 0x000000ff0400720c */ /* 0x044fe20003f05270 */
[----:B------:R-:W-:-:S12]  /*01a0*/  IMAD.IADD R9, R4, 0x1, R9 ;  /* 0x0000000104097824 */ /* 0x000fd800078e0209 */
[----:B------:R-:W-:Y:S05]  /*01b0*/  @P0 BRA `(.L_x_31) ;  /* 0xfffffffc00e00947 */ /* 0x000fea000383ffff */
.L_x_30:
[----:B------:R-:W-:Y:S05]  /*01c0*/  BSYNC.RECONVERGENT B0 ;  /* 0x0000000000007941 */ /* 0x000fea0003800200 */
.L_x_29:
[----:B------:R-:W-:Y:S01]  /*01d0*/  STG.E.U16 desc[UR4][R2.64+0x2], R9 ;  /* 0x0000020902007986 */ /* 0x000fe2000c101504 */
[----:B------:R-:W-:Y:S05]  /*01e0*/  EXIT ;  /* 0x000000000000794d */ /* 0x000fea0003800000 */
.L_x_32:
        /* <DEDUP_REMOVED lines=9> */
.L_x_49:


//--------------------- .text.setRootLabelIter    --------------------------
	.section	.text.setRootLabelIter,"ax",@progbits
	.align	128
        .global         setRootLabelIter
        .type           setRootLabelIter,@function
        .size           setRootLabelIter,(.L_x_50 - setRootLabelIter)
        .other          setRootLabelIter,@"STO_CUDA_ENTRY STV_DEFAULT"
setRootLabelIter:
.text.setRootLabelIter:
        /* <DEDUP_REMOVED lines=15> */
[----:B------:R-:W-:Y:S01]  /*00f0*/  IMAD R13, R11, UR6, R0 ;  /* 0x000000060b0d7c24 */ /* 0x000fe2000f8e0200 */
[----:B------:R-:W2:Y:S03]  /*0100*/  LDCU.64 UR8, c[0x0][0x390] ;  /* 0x00007200ff0877ac */ /* 0x000ea60008000a00 */
[----:B0-----:R-:W-:-:S06]  /*0110*/  IMAD.WIDE R4, R13, 0x8, R4 ;  /* 0x000000080d047825 */ /* 0x001fcc00078e0204 */
[----:B-1----:R-:W3:Y:S02]  /*0120*/  LDG.E R4, desc[UR4][R4.64] ;  /* 0x0000000404047981 */ /* 0x002ee4000c1e1900 */
[----:B---3--:R-:W-:-:S05]  /*0130*/  LOP3.LUT R2, R4, 0xffff, RZ, 0xc0, !PT ;  /* 0x0000ffff04027812 */ /* 0x008fca00078ec0ff */
[----:B------:R-:W-:Y:S02]  /*0140*/  IMAD.IADD R7, R13, 0x1, R2 ;  /* 0x000000010d077824 */ /* 0x000fe400078e0202 */
[----:B------:R-:W0:Y:S03]  /*0150*/  LDC.64 R2, c[0x0][0x388] ;  /* 0x0000e200ff027b82 */ /* 0x000e260000000a00 */
[----:B--2---:R-:W-:-:S05]  /*0160*/  IADD3 R8, P0, PT, R7, UR8, RZ ;  /* 0x0000000807087c10 */ /* 0x004fca000ff1e0ff */
[----:B------:R-:W-:-:S05]  /*0170*/  IMAD.X R9, RZ, RZ, UR9, P0 ;  /* 0x00000009ff097e24 */ /* 0x000fca00080e06ff */
[----:B------:R-:W2:Y:S01]  /*0180*/  LDG.E.U8 R8, desc[UR4][R8.64] ;  /* 0x0000000408087981 */ /* 0x000ea2000c1e1100 */
[----:B------:R-:W-:Y:S02]  /*0190*/  PRMT R4, R4, 0x7732, RZ ;  /* 0x0000773204047816 */ /* 0x000fe400000000ff */
[----:B--2---:R-:W-:-:S13]  /*01a0*/  ISETP.NE.AND P0, PT, R8, RZ, PT ;  /* 0x000000ff0800720c */ /* 0x004fda0003f05270 */
[----:B0-----:R-:W-:-:S06]  /*01b0*/  @P0 IMAD.WIDE.U32 R6, R7, 0x4, R2 ;  /* 0x0000000407060825 */ /* 0x001fcc00078e0002 */
[----:B------:R-:W2:Y:S01]  /*01c0*/  @P0 LDG.E R7, desc[UR4][R6.64] ;  /* 0x0000000406070981 */ /* 0x000ea2000c1e1900 */
[----:B------:R-:W-:Y:S01]  /*01d0*/  IADD3 R11, PT, PT, R11, R4, RZ ;  /* 0x000000040b0b7210 */ /* 0x000fe20007ffe0ff */
[----:B------:R-:W-:-:S04]  /*01e0*/  IMAD.WIDE R4, R13, 0x4, R2 ;  /* 0x000000040d047825 */ /* 0x000fc800078e0202 */
[----:B------:R-:W-:-:S05]  /*01f0*/  IMAD R15, R11, UR6, R0 ;  /* 0x000000060b0f7c24 */ /* 0x000fca000f8e0200 */
[----:B------:R-:W-:-:S04]  /*0200*/  IADD3 R10, P1, PT, R15, UR8, RZ ;  /* 0x000000080f0a7c10 */ /* 0x000fc8000ff3e0ff */
[----:B------:R-:W-:Y:S01]  /*0210*/  IADD3.X R11, PT, PT, RZ, UR9, RZ, P1, !PT ;  /* 0x00000009ff0b7c10 */ /* 0x000fe20008ffe4ff */
[----:B--2---:R0:W-:Y:S04]  /*0220*/  @P0 STG.E desc[UR4][R4.64], R7 ;  /* 0x0000000704000986 */ /* 0x0041e8000c101904 */
[----:B------:R-:W2:Y:S02]  /*0230*/  LDG.E.U8 R10, desc[UR4][R10.64] ;  /* 0x000000040a0a7981 */ /* 0x000ea4000c1e1100 */
[----:B--2---:R-:W-:-:S13]  /*0240*/  ISETP.NE.AND P0, PT, R10, RZ, PT ;  /* 0x000000ff0a00720c */ /* 0x004fda0003f05270 */
[----:B0-----:R-:W-:Y:S05]  /*0250*/  @!P0 EXIT ;  /* 0x000000000000894d */ /* 0x001fea0003800000 */
[----:B------:R-:W-:-:S06]  /*0260*/  IMAD.WIDE.U32 R2, R15, 0x4, R2 ;  /* 0x000000040f027825 */ /* 0x000fcc00078e0002 */
[----:B------:R-:W2:Y:S04]  /*0270*/  LDG.E R3, desc[UR4][R2.64] ;  /* 0x0000000402037981 */ /* 0x000ea8000c1e1900 */
[----:B--2---:R-:W-:Y:S01]  /*0280*/  STG.E desc[UR4][R4.64], R3 ;  /* 0x0000000304007986 */ /* 0x004fe2000c101904 */
[----:B------:R-:W-:Y:S05]  /*0290*/  EXIT ;  /* 0x000000000000794d */ /* 0x000fea0003800000 */
.L_x_33:
        /* <DEDUP_REMOVED lines=14> */
.L_x_50:


//--------------------- .text.labelWithSharedLinks --------------------------
	.section	.text.labelWithSharedLinks,"ax",@progbits
	.align	128
        .global         labelWithSharedLinks
        .type           labelWithSharedLinks,@function
        .size           labelWithSharedLinks,(.L_x_51 - labelWithSharedLinks)
        .other          labelWithSharedLinks,@"STO_CUDA_ENTRY STV_DEFAULT"
labelWithSharedLinks:
.text.labelWithSharedLinks:
[----:B------:R-:W-:Y:S01]  /*0000*/  LDC R1, c[0x0][0x37c] ;  /* 0x0000df00ff017b82 */ /* 0x000fe20000000800 */
[----:B------:R-:W0:Y:S07]  /*0010*/  S2R R3, SR_TID.Y ;  /* 0x0000000000037919 */ /* 0x000e2e0000002200 */
[----:B------:R-:W1:Y:S01]  /*0020*/  LDC R0, c[0x0][0x360] ;  /* 0x0000d800ff007b82 */ /* 0x000e620000000800 */
[----:B------:R-:W1:Y:S07]  /*0030*/  S2R R5, SR_TID.X ;  /* 0x0000000000057919 */ /* 0x000e6e0000002100 */
[----:B------:R-:W0:Y:S08]  /*0040*/  S2UR UR5, SR_CTAID.Y ;  /* 0x00000000000579c3 */ /* 0x000e300000002600 */
[----:B------:R-:W0:Y:S08]  /*0050*/  LDC R2, c[0x0][0x364] ;  /* 0x0000d900ff027b82 */ /* 0x000e300000000800 */
[----:B------:R-:W1:Y:S08]  /*0060*/  S2UR UR4, SR_CTAID.X ;  /* 0x00000000000479c3 */ /* 0x000e700000002500 */
[----:B------:R-:W2:Y:S01]  /*0070*/  LDC.64 R6, c[0x0][0x3a8] ;  /* 0x0000ea00ff067b82 */ /* 0x000ea20000000a00 */
[----:B0-----:R-:W-:-:S02]  /*0080*/  IMAD R9, R2, UR5, R3 ;  /* 0x0000000502097c24 */ /* 0x001fc4000f8e0203 */
[----:B-1----:R-:W-:-:S03]  /*0090*/  IMAD R13, R0, UR4, R5 ;  /* 0x00000004000d7c24 */ /* 0x002fc6000f8e0205 */
[----:B--2---:R-:W-:-:S04]  /*00a0*/  ISETP.GE.U32.AND P0, PT, R9, R7, PT ;  /* 0x000000070900720c */ /* 0x004fc80003f06070 */
[----:B------:R-:W-:-:S13]  /*00b0*/  ISETP.GE.U32.OR P0, PT, R13, R6, P0 ;  /* 0x000000060d00720c */ /* 0x000fda0000706470 */
[----:B------:R-:W-:Y:S05]  /*00c0*/  @P0 EXIT ;  /* 0x000000000000094d */ /* 0x000fea0003800000 */
[----:B------:R-:W0:Y:S01]  /*00d0*/  LDCU.128 UR8, c[0x0][0x390] ;  /* 0x00007200ff0877ac */ /* 0x000e220008000c00 */
[----:B------:R-:W-:Y:S02]  /*00e0*/  IMAD R15, R9, R6, R13 ;  /* 0x00000006090f7224 */ /* 0x000fe400078e020d */
[----:B------:R-:W-:Y:S01]  /*00f0*/  VIADD R0, R6, 0xffffffff ;  /* 0xffffffff06007836 */ /* 0x000fe20000000000 */
[----:B------:R-:W1:Y:S01]  /*0100*/  LDCU.64 UR12, c[0x0][0x3a0] ;  /* 0x00007400ff0c77ac */ /* 0x000e620008000a00 */
[----:B------:R-:W-:Y:S01]  /*0110*/  VIADD R2, R7, 0xffffffff ;  /* 0xffffffff07027836 */ /* 0x000fe20000000000 */
[----:B------:R-:W2:Y:S02]  /*0120*/  LDCU.64 UR6, c[0x0][0x358] ;  /* 0x00006b00ff0677ac */ /* 0x000ea40008000a00 */
[----:B------:R-:W-:Y:S02]  /*0130*/  ISETP.GE.U32.AND P3, PT, R13, R0, PT ;  /* 0x000000000d00720c */ /* 0x000fe40003f66070 */
[----:B0-----:R-:W-:-:S02]  /*0140*/  IADD3 R10, P0, PT, R15, UR8, RZ ;  /* 0x000000080f0a7c10 */ /* 0x001fc4000ff1e0ff */
[C---:B------:R-:W-:Y:S02]  /*0150*/  IADD3 R18, P1, PT, R15.reuse, UR10, RZ ;  /* 0x0000000a0f127c10 */ /* 0x040fe4000ff3e0ff */
[----:B-1----:R-:W-:Y:S01]  /*0160*/  IADD3 R20, P2, PT, R15, UR12, RZ ;  /* 0x0000000c0f147c10 */ /* 0x002fe2000ff5e0ff */
[----:B------:R-:W-:Y:S01]  /*0170*/  IMAD.X R11, RZ, RZ, UR9, P0 ;  /* 0x00000009ff0b7e24 */ /* 0x000fe200080e06ff */
[----:B------:R-:W-:Y:S01]  /*0180*/  ISETP.GE.U32.AND P0, PT, R9, R2, PT ;  /* 0x000000020900720c */ /* 0x000fe20003f06070 */
[----:B------:R-:W-:Y:S02]  /*0190*/  IMAD.X R19, RZ, RZ, UR11, P1 ;  /* 0x0000000bff137e24 */ /* 0x000fe400088e06ff */
[----:B------:R-:W-:Y:S01]  /*01a0*/  IMAD.X R21, RZ, RZ, UR13, P2 ;  /* 0x0000000dff157e24 */ /* 0x000fe200090e06ff */
[----:B--2---:R0:W5:Y:S01]  /*01b0*/  LDG.E.U8 R0, desc[UR6][R10.64] ;  /* 0x000000060a007981 */ /* 0x004162000c1e1100 */
[----:B------:R-:W-:Y:S01]  /*01c0*/  BSSY.RECONVERGENT B0, `(.L_x_34) ;  /* 0x000002e000007945 */ /* 0x000fe20003800200 */
[----:B------:R-:W-:-:S02]  /*01d0*/  ISETP.NE.AND P1, PT, R13, RZ, PT ;  /* 0x000000ff0d00720c */ /* 0x000fc40003f25270 */
[----:B------:R0:W5:Y:S01]  /*01e0*/  LDG.E.U8 R2, desc[UR6][R18.64] ;  /* 0x0000000612027981 */ /* 0x000162000c1e1100 */
[----:B------:R-:W-:-:S03]  /*01f0*/  ISETP.NE.AND P2, PT, R9, RZ, PT ;  /* 0x000000ff0900720c */ /* 0x000fc60003f45270 */
[----:B------:R0:W5:Y:S01]  /*0200*/  LDG.E.U8 R4, desc[UR6][R20.64] ;  /* 0x0000000614047981 */ /* 0x000162000c1e1100 */
[----:B------:R-:W-:Y:S02]  /*0210*/  PRMT R7, RZ, 0x7610, R7 ;  /* 0x00007610ff077816 */ /* 0x000fe40000000007 */
[----:B------:R-:W-:Y:S02]  /*0220*/  PRMT R12, RZ, 0x7610, R12 ;  /* 0x00007610ff0c7816 */ /* 0x000fe4000000000c */
[----:B------:R-:W-:Y:S02]  /*0230*/  PRMT R14, RZ, 0x7610, R14 ;  /* 0x00007610ff0e7816 */ /* 0x000fe4000000000e */
[----:B------:R-:W-:Y:S01]  /*0240*/  PRMT R17, RZ, 0x7610, R17 ;  /* 0x00007610ff117816 */ /* 0x000fe20000000011 */
[----:B------:R-:W-:Y:S06]  /*0250*/  @P3 BRA `(.L_x_35) ;  /* 0x0000000000903947 */ /* 0x000fec0003800000 */
[----:B------:R-:W-:-:S05]  /*0260*/  VIADD R16, R15, 0x1 ;  /* 0x000000010f107836 */ /* 0x000fca0000000000 */
[----:B0-----:R-:W-:-:S05]  /*0270*/  IADD3 R10, P3, PT, R16, UR8, RZ ;  /* 0x00000008100a7c10 */ /* 0x001fca000ff7e0ff */
        /* <DEDUP_REMOVED lines=19> */
[----:B------:R-:W-:-:S05]  /*03b0*/  IMAD.MOV R16, RZ, RZ, -R16 ;  /* 0x000000ffff107224 */ /* 0x000fca00078e0a10 */
        /* <DEDUP_REMOVED lines=14> */
.L_x_35:
[----:B------:R-:W-:Y:S05]  /*04a0*/  BSYNC.RECONVERGENT B0 ;  /* 0x0000000000007941 */ /* 0x000fea0003800200 */
.L_x_34:
[----:B------:R-:W-:Y:S04]  /*04b0*/  BSSY.RECONVERGENT B0, `(.L_x_36) ;  /* 0x0000026000007945 */ /* 0x000fe80003800200 */
[----:B------:R-:W-:Y:S05]  /*04c0*/  @!P1 BRA `(.L_x_37) ;  /* 0x0000000000909947 */ /* 0x000fea0003800000 */
        /* <DEDUP_REMOVED lines=36> */
.L_x_37:
[----:B------:R-:W-:Y:S05]  /*0710*/  BSYNC.RECONVERGENT B0 ;  /* 0x0000000000007941 */ /* 0x000fea0003800200 */
.L_x_36:
[----:B------:R-:W-:Y:S04]  /*0720*/  BSSY.RECONVERGENT B0, `(.L_x_38) ;  /* 0x0000026000007945 */ /* 0x000fe80003800200 */
[----:B------:R-:W-:Y:S05]  /*0730*/  @P0 BRA `(.L_x_39) ;  /* 0x0000000000900947 */ /* 0x000fea0003800000 */
[----:B------:R-:W-:-:S05]  /*0740*/  IMAD.IADD R16, R15, 0x1, R6 ;  /* 0x000000010f107824 */ /* 0x000fca00078e0206 */
        /* <DEDUP_REMOVED lines=35> */
.L_x_39:
[----:B------:R-:W-:Y:S05]  /*0980*/  BSYNC.RECONVERGENT B0 ;  /* 0x0000000000007941 */ /* 0x000fea0003800200 */
.L_x_38:
[----:B------:R-:W-:Y:S04]  /*0990*/  BSSY.RECONVERGENT B0, `(.L_x_40) ;  /* 0x0000025000007945 */ /* 0x000fe80003800200 */
[----:B------:R-:W-:Y:S05]  /*09a0*/  @!P2 BRA `(.L_x_41) ;  /* 0x00000000008ca947 */ /* 0x000fea0003800000 */
[----:B------:R-:W-:-:S04]  /*09b0*/  IMAD R6, R9, R6, -R6 ;  /* 0x0000000609067224 */ /* 0x000fc800078e0a06 */
[----:B------:R-:W-:-:S05]  /*09c0*/  IMAD.IADD R6, R13, 0x1, R6 ;  /* 0x000000010d067824 */ /* 0x000fca00078e0206 */
[----:B------:R-:W-:-:S05]  /*09d0*/  IADD3 R8, P0, PT, R6, UR8, RZ ;  /* 0x0000000806087c10 */ /* 0x000fca000ff1e0ff */
[----:B------:R-:W-:-:S05]  /*09e0*/  IMAD.X R9, RZ, RZ, UR9, P0 ;  /* 0x00000009ff097e24 */ /* 0x000fca00080e06ff */
[----:B------:R-:W2:Y:S01]  /*09f0*/  LDG.E.U8 R8, desc[UR6][R8.64] ;  /* 0x0000000608087981 */ /* 0x000ea2000c1e1100 */
[----:B0-----:R-:W-:-:S05]  /*0a00*/  IADD3 R18, P1, PT, R6, UR10, RZ ;  /* 0x0000000a06127c10 */ /* 0x001fca000ff3e0ff */
[----:B------:R-:W-:Y:S01]  /*0a10*/  IMAD.X R19, RZ, RZ, UR11, P1 ;  /* 0x0000000bff137e24 */ /* 0x000fe200088e06ff */
[CC--:B--2--5:R-:W-:Y:S02]  /*0a20*/  VIMNMX.U16x2 R10, PT, PT, R8.reuse, R0.reuse, PT ;  /* 0x00000000080a7248 */ /* 0x0e4fe40003fe0200 */
[----:B------:R-:W-:-:S03]  /*0a30*/  VIMNMX.U16x2 R0, PT, PT, R8, R0, !PT ;  /* 0x0000000008007248 */ /* 0x000fc60007fe0200 */
[----:B------:R-:W-:-:S05]  /*0a40*/  IMAD.MOV R10, RZ, RZ, -R10 ;  /* 0x000000ffff0a7224 */ /* 0x000fca00078e0a0a */
[----:B------:R-:W-:Y:S02]  /*0a50*/  PRMT R11, R10, 0x7710, RZ ;  /* 0x000077100a0b7816 */ /* 0x000fe400000000ff */
[----:B------:R-:W-:-:S03]  /*0a60*/  IADD3 R10, P2, PT, R6, UR12, RZ ;  /* 0x0000000c060a7c10 */ /* 0x000fc6000ff5e0ff */
[----:B------:R-:W-:Y:S02]  /*0a70*/  IMAD.IADD R0, R0, 0x1, R11 ;  /* 0x0000000100007824 */ /* 0x000fe400078e020b */
[----:B------:R-:W-:-:S03]  /*0a80*/  IMAD.X R11, RZ, RZ, UR13, P2 ;  /* 0x0000000dff0b7e24 */ /* 0x000fc600090e06ff */
[----:B------:R-:W-:-:S04]  /*0a90*/  LOP3.LUT R0, R0, 0xffff, RZ, 0xc0, !PT ;  /* 0x0000ffff00007812 */ /* 0x000fc800078ec0ff */
[----:B------:R-:W-:-:S13]  /*0aa0*/  ISETP.GT.U32.AND P0, PT, R0, 0x13, PT ;  /* 0x000000130000780c */ /* 0x000fda0003f04070 */
[----:B------:R-:W-:Y:S05]  /*0ab0*/  @P0 BRA `(.L_x_41) ;  /* 0x0000000000480947 */ /* 0x000fea0003800000 */
[----:B------:R-:W2:Y:S04]  /*0ac0*/  LDG.E.U8 R6, desc[UR6][R18.64] ;  /* 0x0000000612067981 */ /* 0x000ea8000c1e1100 */
        /* <DEDUP_REMOVED lines=10> */
[----:B------:R-:W-:-:S05]  /*0b70*/  @!P0 IMAD.MOV R2, RZ, RZ, -R2 ;  /* 0x000000ffff028224 */ /* 0x000fca00078e0a02 */
[----:B------:R-:W-:-:S05]  /*0b80*/  @!P0 PRMT R9, R2, 0x7710, RZ ;  /* 0x0000771002098816 */ /* 0x000fca00000000ff */
[----:B------:R-:W-:-:S05]  /*0b90*/  @!P0 IMAD.IADD R0, R0, 0x1, R9 ;  /* 0x0000000100008824 */ /* 0x000fca00078e0209 */
[----:B------:R-:W-:-:S04]  /*0ba0*/  @!P0 LOP3.LUT R0, R0, 0xffff, RZ, 0xc0, !PT ;  /* 0x0000ffff00008812 */ /* 0x000fc800078ec0ff */
[----:B------:R-:W-:-:S04]  /*0bb0*/  @!P0 ISETP.GE.U32.AND P1, PT, R0, 0x14, PT ;  /* 0x000000140000880c */ /* 0x000fc80003f26070 */
[----:B------:R-:W-:-:S04]  /*0bc0*/  @!P0 SEL R0, RZ, 0x1, P1 ;  /* 0x00000001ff008807 */ /* 0x000fc80000800000 */
[----:B------:R-:W-:-:S07]  /*0bd0*/  @!P0 PRMT R14, R0, 0x7610, R14 ;  /* 0x00007610000e8816 */ /* 0x000fce000000000e */
.L_x_41:
[----:B------:R-:W-:Y:S05]  /*0be0*/  BSYNC.RECONVERGENT B0 ;  /* 0x0000000000007941 */ /* 0x000fea0003800200 */
.L_x_40:
[----:B------:R-:W1:Y:S01]  /*0bf0*/  S2UR UR5, SR_CgaCtaId ;  /* 0x00000000000579c3 */ /* 0x000e620000008800 */
[C---:B------:R-:W-:Y:S01]  /*0c00*/  LOP3.LUT R6, R17.reuse, 0xffff, RZ, 0xc0, !PT ;  /* 0x0000ffff11067812 */ /* 0x040fe200078ec0ff */
[----:B------:R-:W-:Y:S01]  /*0c10*/  UMOV UR4, 0x400 ;  /* 0x0000040000047882 */ /* 0x000fe20000000000 */
[----:B-----5:R-:W-:Y:S02]  /*0c20*/  LOP3.LUT R0, R12, 0xffff, RZ, 0xc0, !PT ;  /* 0x0000ffff0c007812 */ /* 0x020fe400078ec0ff */
[----:B------:R-:W-:Y:S01]  /*0c30*/  PRMT R8, R17, 0x5410, R12 ;  /* 0x0000541011087816 */ /* 0x000fe2000000000c */
[----:B------:R-:W-:Y:S01]  /*0c40*/  IMAD.IADD R2, R6, 0x1, R5 ;  /* 0x0000000106027824 */ /* 0x000fe200078e0205 */
[C---:B------:R-:W-:Y:S01]  /*0c50*/  PRMT R9, R7.reuse, 0x5410, R14 ;  /* 0x0000541007097816 */ /* 0x040fe2000000000e */
[----:B0-----:R-:W-:Y:S01]  /*0c60*/  IMAD.IADD R19, R0, 0x1, R3 ;  /* 0x0000000100137824 */ /* 0x001fe200078e0203 */
[----:B------:R-:W-:Y:S02]  /*0c70*/  LOP3.LUT R4, R7, 0xffff, RZ, 0xc0, !PT ;  /* 0x0000ffff07047812 */ /* 0x000fe400078ec0ff */
[----:B------:R-:W-:-:S02]  /*0c80*/  ISETP.GT.U32.AND P0, PT, R2, 0x1f, PT ;  /* 0x0000001f0200780c */ /* 0x000fc40003f04070 */
[----:B------:R-:W-:Y:S02]  /*0c90*/  ISETP.GE.U32.AND P2, PT, R5, R4, PT ;  /* 0x000000040500720c */ /* 0x000fe40003f46070 */
[----:B------:R-:W-:Y:S02]  /*0ca0*/  LOP3.LUT R10, R14, 0xffff, RZ, 0xc0, !PT ;  /* 0x0000ffff0e0a7812 */ /* 0x000fe400078ec0ff */
[----:B------:R-:W-:Y:S02]  /*0cb0*/  ISETP.GT.U32.AND P1, PT, R19, 0x1f, PT ;  /* 0x0000001f1300780c */ /* 0x000fe40003f24070 */
[----:B------:R-:W-:Y:S01]  /*0cc0*/  ISETP.GE.U32.AND P3, PT, R3, R10, PT ;  /* 0x0000000a0300720c */ /* 0x000fe20003f66070 */
[----:B-1----:R-:W-:-:S06]  /*0cd0*/  ULEA UR4, UR5, UR4, 0x18 ;  /* 0x0000000405047291 */ /* 0x002fcc000f8ec0ff */
[----:B------:R-:W-:Y:S01]  /*0ce0*/  @P2 IMAD.IADD R11, R5, 0x1, -R4 ;  /* 0x00000001050b2824 */ /* 0x000fe200078e0a04 */
[----:B------:R-:W-:Y:S02]  /*0cf0*/  LEA R2, R3, UR4, 0x8 ;  /* 0x0000000403027c11 */ /* 0x000fe4000f8e40ff */
[----:B------:R-:W-:-:S03]  /*0d00*/  LEA R4, R5, UR4, 0x3 ;  /* 0x0000000405047c11 */ /* 0x000fc6000f8e18ff */
[----:B------:R-:W-:Y:S02]  /*0d10*/  @P3 IMAD.IADD R13, R3, 0x1, -R10 ;  /* 0x00000001030d3824 */ /* 0x000fe400078e0a0a */
[----:B------:R-:W-:Y:S02]  /*0d20*/  IMAD R0, R5, 0x8, R2 ;  /* 0x0000000805007824 */ /* 0x000fe400078e0202 */
[----:B------:R-:W-:Y:S02]  /*0d30*/  @!P1 IMAD R16, R19, 0x100, R4 ;  /* 0x0000010013109824 */ /* 0x000fe400078e0204 */
[----:B------:R-:W-:Y:S01]  /*0d40*/  @!P0 IMAD R6, R6, 0x8, R0 ;  /* 0x0000000806068824 */ /* 0x000fe200078e0200 */
[----:B------:R-:W-:Y:S01]  /*0d50*/  STS.64 [R0], R8 ;  /* 0x0000000800007388 */ /* 0x000fe20000000a00 */
[----:B------:R-:W-:Y:S02]  /*0d60*/  @P2 IMAD R10, R11, 0x8, R2 ;  /* 0x000000080b0a2824 */ /* 0x000fe400078e0202 */
[----:B------:R-:W-:Y:S01]  /*0d70*/  @P3 IMAD R18, R13, 0x100, R4 ;  /* 0x000001000d123824 */ /* 0x000fe200078e0204 */
[----:B------:R-:W-:Y:S06]  /*0d80*/  BAR.SYNC.DEFER_BLOCKING 0x0 ;  /* 0x0000000000007b1d */ /* 0x000fec0000010000 */
[----:B------:R-:W0:Y:S04]  /*0d90*/  @!P0 LDS.U16 R6, [R6] ;  /* 0x0000000006068984 */ /* 0x000e280000000400 */
[----:B------:R-:W1:Y:S04]  /*0da0*/  @!P1 LDS.U16 R11, [R16+0x2] ;  /* 0x00000200100b9984 */ /* 0x000e680000000400 */
[----:B------:R-:W2:Y:S04]  /*0db0*/  @P2 LDS.U16 R10, [R10+0x4] ;  /* 0x000004000a0a2984 */ /* 0x000ea80000000400 */
[----:B------:R-:W3:Y:S01]  /*0dc0*/  @P3 LDS.U16 R13, [R18+0x6] ;  /* 0x00000600120d3984 */ /* 0x000ee20000000400 */
[----:B0-----:R-:W-:-:S02]  /*0dd0*/  @!P0 IMAD.IADD R8, R17, 0x1, R6 ;  /* 0x0000000111088824 */ /* 0x001fc400078e0206 */
[----:B-1----:R-:W-:-:S03]  /*0de0*/  @!P1 IMAD.IADD R11, R12, 0x1, R11 ;  /* 0x000000010c0b9824 */ /* 0x002fc600078e020b */
[----:B------:R-:W-:Y:S01]  /*0df0*/  @!P0 PRMT R17, R8, 0x7610, R17 ;  /* 0x0000761008118816 */ /* 0x000fe20000000011 */
[----:B--2---:R-:W-:-:S03]  /*0e00*/  @P2 IMAD.IADD R9, R7, 0x1, R10 ;  /* 0x0000000107092824 */ /* 0x004fc600078e020a */
[----:B------:R-:W-:Y:S02]  /*0e10*/  LOP3.LUT R6, R17, 0xffff, RZ, 0xc0, !PT ;  /* 0x0000ffff11067812 */ /* 0x000fe400078ec0ff */
[----:B------:R-:W-:Y:S01]  /*0e20*/  @!P1 PRMT R12, R11, 0x7610, R12 ;  /* 0x000076100b0c9816 */ /* 0x000fe2000000000c */
[----:B---3--:R-:W-:Y:S01]  /*0e30*/  @P3 IMAD.IADD R13, R14, 0x1, R13 ;  /* 0x000000010e0d3824 */ /* 0x008fe200078e020d */
[----:B------:R-:W-:Y:S01]  /*0e40*/  @P2 PRMT R7, R9, 0x7610, R7 ;  /* 0x0000761009072816 */ /* 0x000fe20000000007 */
[----:B------:R-:W-:Y:S01]  /*0e50*/  IMAD.IADD R9, R6, 0x1, R5 ;  /* 0x0000000106097824 */ /* 0x000fe200078e0205 */
[----:B------:R-:W-:Y:S02]  /*0e60*/  LOP3.LUT R8, R12, 0xffff, RZ, 0xc0, !PT ;  /* 0x0000ffff0c087812 */ /* 0x000fe400078ec0ff */
[----:B------:R-:W-:Y:S02]  /*0e70*/  @P3 PRMT R14, R13, 0x7610, R14 ;  /* 0x000076100d0e3816 */ /* 0x000fe4000000000e */
[----:B------:R-:W-:Y:S01]  /*0e80*/  ISETP.GT.U32.AND P0, PT, R9, 0x1f, PT ;  /* 0x0000001f0900780c */ /* 0x000fe20003f04070 */
[----:B------:R-:W-:Y:S01]  /*0e90*/  IMAD.IADD R19, R8, 0x1, R3 ;  /* 0x0000000108137824 */ /* 0x000fe200078e0203 */
[----:B------:R-:W-:-:S02]  /*0ea0*/  PRMT R8, R17, 0x5410, R12 ;  /* 0x0000541011087816 */ /* 0x000fc4000000000c */
[C---:B------:R-:W-:Y:S02]  /*0eb0*/  PRMT R9, R7.reuse, 0x5410, R14 ;  /* 0x0000541007097816 */ /* 0x040fe4000000000e */
[----:B------:R-:W-:Y:S02]  /*0ec0*/  LOP3.LUT R10, R7, 0xffff, RZ, 0xc0, !PT ;  /* 0x0000ffff070a7812 */ /* 0x000fe400078ec0ff */
[----:B------:R-:W-:Y:S01]  /*0ed0*/  LOP3.LUT R16, R14, 0xffff, RZ, 0xc0, !PT ;  /* 0x0000ffff0e107812 */ /* 0x000fe200078ec0ff */
[----:B------:R-:W-:Y:S01]  /*0ee0*/  STS.64 [R0], R8 ;  /* 0x0000000800007388 */ /* 0x000fe20000000a00 */
[----:B------:R-:W-:Y:S01]  /*0ef0*/  BAR.SYNC.DEFER_BLOCKING 0x0 ;  /* 0x0000000000007b1d */ /* 0x000fe20000010000 */
[----:B------:R-:W-:Y:S02]  /*0f00*/  ISETP.GE.U32.AND P2, PT, R5, R10, PT ;  /* 0x0000000a0500720c */ /* 0x000fe40003f46070 */
[----:B------:R-:W-:Y:S01]  /*0f10*/  @!P0 IMAD R6, R6, 0x8, R0 ;  /* 0x0000000806068824 */ /* 0x000fe200078e0200 */
[----:B------:R-:W-:-:S02]  /*0f20*/  ISETP.GE.U32.AND P3, PT, R3, R16, PT ;  /* 0x000000100300720c */ /* 0x000fc40003f66070 */
[----:B------:R-:W-:-:S08]  /*0f30*/  ISETP.GT.U32.AND P1, PT, R19, 0x1f, PT ;  /* 0x0000001f1300780c */ /* 0x000fd00003f24070 */
[----:B------:R-:W-:-:S03]  /*0f40*/  @P2 IMAD.IADD R11, R5, 0x1, -R10 ;  /* 0x00000001050b2824 */ /* 0x000fc600078e0a0a */
[----:B------:R-:W-:Y:S02]  /*0f50*/  @P3 IMAD.IADD R13, R3, 0x1, -R16 ;  /* 0x00000001030d3824 */ /* 0x000fe400078e0a10 */
[----:B------:R-:W-:Y:S02]  /*0f60*/  @!P1 IMAD R16, R19, 0x100, R4 ;  /* 0x0000010013109824 */ /* 0x000fe400078e0204 */
[----:B------:R-:W-:Y:S02]  /*0f70*/  @P2 IMAD R10, R11, 0x8, R2 ;  /* 0x000000080b0a2824 */ /* 0x000fe400078e0202 */
[----:B------:R-:W-:Y:S01]  /*0f80*/  @P3 IMAD R18, R13, 0x100, R4 ;  /* 0x000001000d123824 */ /* 0x000fe200078e0204 */
        /* <DEDUP_REMOVED lines=93> */
[----:B------:R-:W-:Y:S02]  /*1560*/  @P2 IMAD R13, R11, 0x8, R2 ;  /* 0x000000080b0d2824 */ /* 0x000fe400078e0202 */
[--C-:B------:R-:W-:Y:S02]  /*1570*/  @P3 IMAD R20, R19, 0x100, R4.reuse ;  /* 0x0000010013143824 */ /* 0x100fe400078e0204 */
[----:B------:R-:W-:Y:S01]  /*1580*/  @!P1 IMAD R18, R21, 0x100, R4 ;  /* 0x0000010015129824 */ /* 0x000fe200078e0204 */
[----:B------:R-:W0:Y:S04]  /*1590*/  @P2 LDS.U16 R10, [R13+0x4] ;  /* 0x000004000d0a2984 */ /* 0x000e280000000400 */
[----:B------:R-:W1:Y:S04]  /*15a0*/  @!P0 LDS.U16 R6, [R6] ;  /* 0x0000000006068984 */ /* 0x000e680000000400 */
[----:B------:R-:W2:Y:S04]  /*15b0*/  @P3 LDS.U16 R19, [R20+0x6] ;  /* 0x0000060014133984 */ /* 0x000ea80000000400 */
[----:B------:R-:W3:Y:S01]  /*15c0*/  @!P1 LDS.U16 R11, [R18+0x2] ;  /* 0x00000200120b9984 */ /* 0x000ee20000000400 */
[----:B0-----:R-:W-:-:S02]  /*15d0*/  @P2 IMAD.IADD R16, R7, 0x1, R10 ;  /* 0x0000000107102824 */ /* 0x001fc400078e020a */
[----:B-1----:R-:W-:-:S03]  /*15e0*/  @!P0 IMAD.IADD R10, R17, 0x1, R6 ;  /* 0x00000001110a8824 */ /* 0x002fc600078e0206 */
[----:B------:R-:W-:Y:S01]  /*15f0*/  @P2 PRMT R7, R16, 0x7610, R7 ;  /* 0x0000761010072816 */ /* 0x000fe20000000007 */
[----:B--2---:R-:W-:Y:S01]  /*1600*/  @P3 IMAD.IADD R19, R14, 0x1, R19 ;  /* 0x000000010e133824 */ /* 0x004fe200078e0213 */
[----:B------:R-:W-:Y:S02]  /*1610*/  @!P0 PRMT R17, R10, 0x7610, R17 ;  /* 0x000076100a118816 */ /* 0x000fe40000000011 */
[----:B------:R-:W-:Y:S01]  /*1620*/  LOP3.LUT R10, R7, 0xffff, RZ, 0xc0, !PT ;  /* 0x0000ffff070a7812 */ /* 0x000fe200078ec0ff */
[----:B---3--:R-:W-:Y:S01]  /*1630*/  @!P1 IMAD.IADD R11, R12, 0x1, R11 ;  /* 0x000000010c0b9824 */ /* 0x008fe200078e020b */
[----:B------:R-:W-:Y:S02]  /*1640*/  @P3 PRMT R14, R19, 0x7610, R14 ;  /* 0x00007610130e3816 */ /* 0x000fe4000000000e */
[----:B------:R-:W-:Y:S02]  /*1650*/  LOP3.LUT R8, R17, 0xffff, RZ, 0xc0, !PT ;  /* 0x0000ffff11087812 */ /* 0x000fe400078ec0ff */
[----:B------:R-:W-:-:S02]  /*1660*/  @!P1 PRMT R12, R11, 0x7610, R12 ;  /* 0x000076100b0c9816 */ /* 0x000fc4000000000c */
[----:B------:R-:W-:Y:S01]  /*1670*/  PRMT R19, R7, 0x5410, R14 ;  /* 0x0000541007137816 */ /* 0x000fe2000000000e */
[----:B------:R-:W-:Y:S01]  /*1680*/  IMAD.IADD R11, R8, 0x1, R5 ;  /* 0x00000001080b7824 */ /* 0x000fe200078e0205 */
[----:B------:R-:W-:Y:S02]  /*1690*/  PRMT R18, R17, 0x5410, R12 ;  /* 0x0000541011127816 */ /* 0x000fe4000000000c */
[----:B------:R-:W-:Y:S02]  /*16a0*/  LOP3.LUT R6, R12, 0xffff, RZ, 0xc0, !PT ;  /* 0x0000ffff0c067812 */ /* 0x000fe400078ec0ff */
[----:B------:R-:W-:Y:S01]  /*16b0*/  LOP3.LUT R16, R14, 0xffff, RZ, 0xc0, !PT ;  /* 0x0000ffff0e107812 */ /* 0x000fe200078ec0ff */
[----:B------:R-:W-:Y:S01]  /*16c0*/  STS.64 [R0], R18 ;  /* 0x0000001200007388 */ /* 0x000fe20000000a00 */
[----:B------:R-:W-:Y:S01]  /*16d0*/  BAR.SYNC.DEFER_BLOCKING 0x0 ;  /* 0x0000000000007b1d */ /* 0x000fe20000010000 */
[----:B------:R-:W-:Y:S01]  /*16e0*/  ISETP.GE.U32.AND P2, PT, R5, R10, PT ;  /* 0x0000000a0500720c */ /* 0x000fe20003f46070 */
[----:B------:R-:W-:Y:S01]  /*16f0*/  IMAD.IADD R9, R6, 0x1, R3 ;  /* 0x0000000106097824 */ /* 0x000fe200078e0203 */
[----:B------:R-:W-:-:S02]  /*1700*/  ISETP.GE.U32.AND P3, PT, R3, R16, PT ;  /* 0x000000100300720c */ /* 0x000fc40003f66070 */
[----:B------:R-:W-:Y:S02]  /*1710*/  ISETP.GT.U32.AND P0, PT, R11, 0x1f, PT ;  /* 0x0000001f0b00780c */ /* 0x000fe40003f04070 */
[----:B------:R-:W-:-:S07]  /*1720*/  ISETP.GT.U32.AND P1, PT, R9, 0x1f, PT ;  /* 0x0000001f0900780c */ /* 0x000fce0003f24070 */
[----:B------:R-:W-:Y:S02]  /*1730*/  @P2 IMAD.IADD R5, R5, 0x1, -R10 ;  /* 0x0000000105052824 */ /* 0x000fe400078e0a0a */
[----:B------:R-:W-:Y:S02]  /*1740*/  @P3 IMAD.IADD R3, R3, 0x1, -R16 ;  /* 0x0000000103033824 */ /* 0x000fe400078e0a10 */
[----:B------:R-:W-:Y:S02]  /*1750*/  @P2 IMAD R6, R5, 0x8, R2 ;  /* 0x0000000805062824 */ /* 0x000fe400078e0202 */
[----:B------:R-:W-:Y:S02]  /*1760*/  @!P0 IMAD R2, R8, 0x8, R0 ;  /* 0x0000000808028824 */ /* 0x000fe400078e0200 */
[--C-:B------:R-:W-:Y:S02]  /*1770*/  @!P1 IMAD R8, R9, 0x100, R4.reuse ;  /* 0x0000010009089824 */ /* 0x100fe400078e0204 */
[----:B------:R-:W-:Y:S01]  /*1780*/  @P3 IMAD R10, R3, 0x100, R4 ;  /* 0x00000100030a3824 */ /* 0x000fe200078e0204 */
[----:B------:R-:W0:Y:S04]  /*1790*/  @P2 LDS.U16 R6, [R6+0x4] ;  /* 0x0000040006062984 */ /* 0x000e280000000400 */
[----:B------:R-:W1:Y:S04]  /*17a0*/  @!P0 LDS.U16 R2, [R2] ;  /* 0x0000000002028984 */ /* 0x000e680000000400 */
[----:B------:R-:W2:Y:S04]  /*17b0*/  @!P1 LDS.U16 R5, [R8+0x2] ;  /* 0x0000020008059984 */ /* 0x000ea80000000400 */
[----:B------:R-:W3:Y:S01]  /*17c0*/  @P3 LDS.U16 R9, [R10+0x6] ;  /* 0x000006000a093984 */ /* 0x000ee20000000400 */
[----:B0-----:R-:W-:-:S02]  /*17d0*/  @P2 IMAD.IADD R4, R7, 0x1, R6 ;  /* 0x0000000107042824 */ /* 0x001fc400078e0206 */
[----:B-1----:R-:W-:-:S03]  /*17e0*/  @!P0 IMAD.IADD R3, R17, 0x1, R2 ;  /* 0x0000000111038824 */ /* 0x002fc600078e0202 */
[----:B------:R-:W-:Y:S01]  /*17f0*/  @P2 PRMT R7, R4, 0x7610, R7 ;  /* 0x0000761004072816 */ /* 0x000fe20000000007 */
[----:B--2---:R-:W-:Y:S01]  /*1800*/  @!P1 IMAD.IADD R5, R12, 0x1, R5 ;  /* 0x000000010c059824 */ /* 0x004fe200078e0205 */
[----:B------:R-:W-:Y:S02]  /*1810*/  @!P0 PRMT R17, R3, 0x7610, R17 ;  /* 0x0000761003118816 */ /* 0x000fe40000000011 */
[----:B------:R-:W0:Y:S01]  /*1820*/  LDC.64 R2, c[0x0][0x388] ;  /* 0x0000e200ff027b82 */ /* 0x000e220000000a00 */
[----:B---3--:R-:W-:Y:S01]  /*1830*/  @P3 IMAD.IADD R9, R14, 0x1, R9 ;  /* 0x000000010e093824 */ /* 0x008fe200078e0209 */
[----:B------:R-:W-:-:S04]  /*1840*/  @!P1 PRMT R12, R5, 0x7610, R12 ;  /* 0x00007610050c9816 */ /* 0x000fc8000000000c */
[----:B------:R-:W-:Y:S02]  /*1850*/  @P3 PRMT R14, R9, 0x7610, R14 ;  /* 0x00007610090e3816 */ /* 0x000fe4000000000e */
[----:B------:R-:W-:Y:S01]  /*1860*/  PRMT R6, R17, 0x5410, R12 ;  /* 0x0000541011067816 */ /* 0x000fe2000000000c */
[----:B------:R-:W1:Y:S01]  /*1870*/  LDC.64 R4, c[0x0][0x380] ;  /* 0x0000e000ff047b82 */ /* 0x000e620000000a00 */
[----:B------:R-:W-:-:S05]  /*1880*/  PRMT R7, R7, 0x5410, R14 ;  /* 0x0000541007077816 */ /* 0x000fca000000000e */
[----:B------:R-:W-:Y:S02]  /*1890*/  STS.64 [R0], R6 ;  /* 0x0000000600007388 */ /* 0x000fe40000000a00 */
[----:B------:R-:W-:Y:S01]  /*18a0*/  BAR.SYNC.DEFER_BLOCKING 0x0 ;  /* 0x0000000000007b1d */ /* 0x000fe20000010000 */
[----:B0-----:R-:W-:-:S04]  /*18b0*/  IMAD.WIDE.U32 R2, R15, 0x8, R2 ;  /* 0x000000080f027825 */ /* 0x001fc800078e0002 */
[----:B-1----:R-:W-:-:S04]  /*18c0*/  IMAD.WIDE.U32 R4, R15, 0x4, R4 ;  /* 0x000000040f047825 */ /* 0x002fc800078e0004 */
[----:B------:R-:W-:Y:S01]  /*18d0*/  VIADD R15, R15, 0x1 ;  /* 0x000000010f0f7836 */ /* 0x000fe20000000000 */
[----:B------:R-:W0:Y:S04]  /*18e0*/  LDS.64 R8, [R0] ;  /* 0x0000000000087984 */ /* 0x000e280000000a00 */
[----:B0-----:R-:W-:Y:S04]  /*18f0*/  STG.E.64 desc[UR6][R2.64], R8 ;  /* 0x0000000802007986 */ /* 0x001fe8000c101b06 */
[----:B------:R-:W-:Y:S01]  /*1900*/  STG.E desc[UR6][R4.64], R15 ;  /* 0x0000000f04007986 */ /* 0x000fe2000c101906 */
[----:B------:R-:W-:Y:S05]  /*1910*/  EXIT ;  /* 0x000000000000794d */ /* 0x000fea0003800000 */
.L_x_42:
        /* <DEDUP_REMOVED lines=14> */
.L_x_51:


//--------------------- .nv.shared.reserved.0     --------------------------
	.section	.nv.shared.reserved.0,"aw",@nobits
	.weak		__nv_reservedSMEM_offset_0_alias
	.size		__nv_reservedSMEM_offset_0_alias, 0, 64
	.other		__nv_reservedSMEM_offset_0_alias,@"STO_CUDA_RESERVED_SHARED STV_DEFAULT"
__nv_reservedSMEM_offset_0_alias:
	.zero		0
	.zero		64


//--------------------- .nv.shared.labelWithSharedLinks --------------------------
	.section	.nv.shared.labelWithSharedLinks,"aw",@nobits
	.sectionflags	@""
	.align	8
.nv.shared.labelWithSharedLinks:
	.zero		9216


//--------------------- .nv.constant0.initRootLinks --------------------------
	.section	.nv.constant0.initRootLinks,"a",@progbits
	.sectionflags	@""
	.align	4
.nv.constant0.initRootLinks:
	.zero		912


//--------------------- .nv.constant0.labelComponentsFar --------------------------
	.section	.nv.constant0.labelComponentsFar,"a",@progbits
	.sectionflags	@""
	.align	4
.nv.constant0.labelComponentsFar:
	.zero		936


//--------------------- .nv.constant0.labelComponentsFarRootCandidates --------------------------
	.section	.nv.constant0.labelComponentsFarRootCandidates,"a",@progbits
	.sectionflags	@""
	.align	4
.nv.constant0.labelComponentsFarRootCandidates:
	.zero		952


//--------------------- .nv.constant0.classifyRootCandidates --------------------------
	.section	.nv.constant0.classifyRootCandidates,"a",@progbits
	.sectionflags	@""
	.align	4
.nv.constant0.classifyRootCandidates:
	.zero		928


//--------------------- .nv.constant0.labelWithConnectionInfoMore32 --------------------------
	.section	.nv.constant0.labelWithConnectionInfoMore32,"a",@progbits
	.sectionflags	@""
	.align	4
.nv.constant0.labelWithConnectionInfoMore32:
	.zero		948


//--------------------- .nv.constant0.globalizeLinksHorizontal --------------------------
	.section	.nv.constant0.globalizeLinksHorizontal,"a",@progbits
	.sectionflags	@""
	.align	4
.nv.constant0.globalizeLinksHorizontal:
	.zero		920


//--------------------- .nv.constant0.globalizeLinksVertical --------------------------
	.section	.nv.constant0.globalizeLinksVertical,"a",@progbits
	.sectionflags	@""
	.align	4
.nv.constant0.globalizeLinksVertical:
	.zero		920


//--------------------- .nv.constant0.setRootLabelIter --------------------------
	.section	.nv.constant0.setRootLabelIter,"a",@progbits
	.sectionflags	@""
	.align	4
.nv.constant0.setRootLabelIter:
	.zero		928


//--------------------- .nv.constant0.labelWithSharedLinks --------------------------
	.section	.nv.constant0.labelWithSharedLinks,"a",@progbits
	.sectionflags	@""
	.align	4
.nv.constant0.labelWithSharedLinks:
	.zero		944


//--------------------- SYMBOLS --------------------------

	.type		.nv.reservedSmem.offset0,@object
	.size		.nv.reservedSmem.offset0,0x4
	.type		.nv.reservedSmem.cap,@object
	.size		.nv.reservedSmem.cap,0x4
